//
// Generated by NVIDIA NVVM Compiler
//
// Compiler Build ID: CL-36424714
// Cuda compilation tools, release 13.0, V13.0.88
// Based on NVVM 20.0.0
//

.version 9.0
.target sm_100
.address_size 64

	// .globl	_Z26CalculateInvertedGrayScalePlS_S_S_ii

.visible .entry _Z26CalculateInvertedGrayScalePlS_S_S_ii(
	.param .u64 .ptr .align 1 _Z26CalculateInvertedGrayScalePlS_S_S_ii_param_0,
	.param .u64 .ptr .align 1 _Z26CalculateInvertedGrayScalePlS_S_S_ii_param_1,
	.param .u64 .ptr .align 1 _Z26CalculateInvertedGrayScalePlS_S_S_ii_param_2,
	.param .u64 .ptr .align 1 _Z26CalculateInvertedGrayScalePlS_S_S_ii_param_3,
	.param .u32 _Z26CalculateInvertedGrayScalePlS_S_S_ii_param_4,
	.param .u32 _Z26CalculateInvertedGrayScalePlS_S_S_ii_param_5
)
{
	.reg .pred 	%p<3>;
	.reg .b32 	%r<25>;
	.reg .b64 	%rd<43>;

	ld.param.u64 	%rd9, [_Z26CalculateInvertedGrayScalePlS_S_S_ii_param_0];
	ld.param.u64 	%rd10, [_Z26CalculateInvertedGrayScalePlS_S_S_ii_param_1];
	ld.param.u64 	%rd11, [_Z26CalculateInvertedGrayScalePlS_S_S_ii_param_2];
	ld.param.u64 	%rd12, [_Z26CalculateInvertedGrayScalePlS_S_S_ii_param_3];
	ld.param.u32 	%r1, [_Z26CalculateInvertedGrayScalePlS_S_S_ii_param_4];
	ld.param.s32 	%rd2, [_Z26CalculateInvertedGrayScalePlS_S_S_ii_param_5];
	mov.u32 	%r2, %ntid.x;
	mov.u32 	%r3, %ntid.y;
	mul.lo.s32 	%r4, %r2, %r3;
	mov.u32 	%r5, %ntid.z;
	mul.lo.s32 	%r6, %r4, %r5;
	mov.u32 	%r7, %nctaid.y;
	mov.u32 	%r8, %nctaid.x;
	mov.u32 	%r9, %ctaid.z;
	mov.u32 	%r10, %ctaid.y;
	mov.u32 	%r11, %ctaid.x;
	mad.lo.s32 	%r12, %r9, %r7, %r10;
	mad.lo.s32 	%r13, %r12, %r8, %r11;
	mov.u32 	%r14, %tid.x;
	mov.u32 	%r15, %tid.y;
	mov.u32 	%r16, %tid.z;
	mad.lo.s32 	%r17, %r3, %r16, %r15;
	mad.lo.s32 	%r18, %r17, %r2, %r14;
	cvt.u64.u32 	%rd13, %r18;
	mul.wide.u32 	%rd14, %r13, %r6;
	add.s64 	%rd1, %rd14, %rd13;
	or.b64  	%rd15, %rd1, %rd2;
	and.b64  	%rd16, %rd15, -4294967296;
	setp.ne.s64 	%p1, %rd16, 0;
	@%p1 bra 	$L__BB0_2;
	cvt.u32.u64 	%r19, %rd2;
	cvt.u32.u64 	%r20, %rd1;
	div.u32 	%r21, %r20, %r19;
	mul.lo.s32 	%r22, %r21, %r19;
	sub.s32 	%r23, %r20, %r22;
	cvt.u64.u32 	%rd41, %r21;
	cvt.u64.u32 	%rd42, %r23;
	bra.uni 	$L__BB0_3;
$L__BB0_2:
	div.s64 	%rd41, %rd1, %rd2;
	mul.lo.s64 	%rd17, %rd41, %rd2;
	sub.s64 	%rd42, %rd1, %rd17;
$L__BB0_3:
	cvt.s64.s32 	%rd18, %r1;
	setp.ge.s64 	%p2, %rd41, %rd18;
	@%p2 bra 	$L__BB0_5;
	cvta.to.global.u64 	%rd19, %rd9;
	cvta.to.global.u64 	%rd20, %rd11;
	cvta.to.global.u64 	%rd21, %rd10;
	cvta.to.global.u64 	%rd22, %rd12;
	mad.lo.s64 	%rd23, %rd41, %rd2, %rd42;
	shl.b64 	%rd24, %rd23, 3;
	add.s64 	%rd25, %rd19, %rd24;
	ld.global.u64 	%rd26, [%rd25];
	add.s64 	%rd27, %rd20, %rd24;
	ld.global.u64 	%rd28, [%rd27];
	add.s64 	%rd29, %rd28, %rd26;
	add.s64 	%rd30, %rd21, %rd24;
	ld.global.u64 	%rd31, [%rd30];
	add.s64 	%rd32, %rd29, %rd31;
	mul.hi.s64 	%rd33, %rd32, 6148914691236517206;
	shr.u64 	%rd34, %rd33, 63;
	add.s64 	%rd35, %rd33, %rd34;
	add.s32 	%r24, %r1, -1;
	cvt.s64.s32 	%rd36, %r24;
	sub.s64 	%rd37, %rd36, %rd41;
	mad.lo.s64 	%rd38, %rd37, %rd2, %rd42;
	shl.b64 	%rd39, %rd38, 3;
	add.s64 	%rd40, %rd22, %rd39;
	st.global.u64 	[%rd40], %rd35;
$L__BB0_5:
	ret;

}
	// .globl	_Z29CalculateThomasTransformationPlS_S_S_ii
.visible .entry _Z29CalculateThomasTransformationPlS_S_S_ii(
	.param .u64 .ptr .align 1 _Z29CalculateThomasTransformationPlS_S_S_ii_param_0,
	.param .u64 .ptr .align 1 _Z29CalculateThomasTransformationPlS_S_S_ii_param_1,
	.param .u64 .ptr .align 1 _Z29CalculateThomasTransformationPlS_S_S_ii_param_2,
	.param .u64 .ptr .align 1 _Z29CalculateThomasTransformationPlS_S_S_ii_param_3,
	.param .u32 _Z29CalculateThomasTransformationPlS_S_S_ii_param_4,
	.param .u32 _Z29CalculateThomasTransformationPlS_S_S_ii_param_5
)
{
	.reg .pred 	%p<3>;
	.reg .b32 	%r<24>;
	.reg .b32 	%f<4>;
	.reg .b64 	%rd<35>;
	.reg .b64 	%fd<8>;

	ld.param.u64 	%rd9, [_Z29CalculateThomasTransformationPlS_S_S_ii_param_0];
	ld.param.u64 	%rd10, [_Z29CalculateThomasTransformationPlS_S_S_ii_param_1];
	ld.param.u64 	%rd11, [_Z29CalculateThomasTransformationPlS_S_S_ii_param_2];
	ld.param.u64 	%rd12, [_Z29CalculateThomasTransformationPlS_S_S_ii_param_3];
	ld.param.u32 	%r1, [_Z29CalculateThomasTransformationPlS_S_S_ii_param_4];
	ld.param.s32 	%rd2, [_Z29CalculateThomasTransformationPlS_S_S_ii_param_5];
	mov.u32 	%r2, %ntid.x;
	mov.u32 	%r3, %ntid.y;
	mul.lo.s32 	%r4, %r2, %r3;
	mov.u32 	%r5, %ntid.z;
	mul.lo.s32 	%r6, %r4, %r5;
	mov.u32 	%r7, %nctaid.y;
	mov.u32 	%r8, %nctaid.x;
	mov.u32 	%r9, %ctaid.z;
	mov.u32 	%r10, %ctaid.y;
	mov.u32 	%r11, %ctaid.x;
	mad.lo.s32 	%r12, %r9, %r7, %r10;
	mad.lo.s32 	%r13, %r12, %r8, %r11;
	mov.u32 	%r14, %tid.x;
	mov.u32 	%r15, %tid.y;
	mov.u32 	%r16, %tid.z;
	mad.lo.s32 	%r17, %r3, %r16, %r15;
	mad.lo.s32 	%r18, %r17, %r2, %r14;
	cvt.u64.u32 	%rd13, %r18;
	mul.wide.u32 	%rd14, %r13, %r6;
	add.s64 	%rd1, %rd14, %rd13;
	or.b64  	%rd15, %rd1, %rd2;
	and.b64  	%rd16, %rd15, -4294967296;
	setp.ne.s64 	%p1, %rd16, 0;
	@%p1 bra 	$L__BB1_2;
	cvt.u32.u64 	%r19, %rd2;
	cvt.u32.u64 	%r20, %rd1;
	div.u32 	%r21, %r20, %r19;
	mul.lo.s32 	%r22, %r21, %r19;
	sub.s32 	%r23, %r20, %r22;
	cvt.u64.u32 	%rd33, %r21;
	cvt.u64.u32 	%rd34, %r23;
	bra.uni 	$L__BB1_3;
$L__BB1_2:
	div.s64 	%rd33, %rd1, %rd2;
	mul.lo.s64 	%rd17, %rd33, %rd2;
	sub.s64 	%rd34, %rd1, %rd17;
$L__BB1_3:
	cvt.s64.s32 	%rd18, %r1;
	setp.ge.s64 	%p2, %rd33, %rd18;
	@%p2 bra 	$L__BB1_5;
	cvta.to.global.u64 	%rd19, %rd9;
	cvta.to.global.u64 	%rd20, %rd11;
	cvta.to.global.u64 	%rd21, %rd10;
	cvta.to.global.u64 	%rd22, %rd12;
	mad.lo.s64 	%rd23, %rd33, %rd2, %rd34;
	shl.b64 	%rd24, %rd23, 3;
	add.s64 	%rd25, %rd19, %rd24;
	ld.global.u64 	%rd26, [%rd25];
	cvt.rn.f64.s64 	%fd1, %rd26;
	mul.f64 	%fd2, %fd1, 0d3FE0000000000000;
	cvt.rmi.f64.f64 	%fd3, %fd2;
	add.s64 	%rd27, %rd20, %rd24;
	ld.global.u64 	%rd28, [%rd27];
	cvt.rn.f64.s64 	%fd4, %rd28;
	add.f64 	%fd5, %fd3, %fd4;
	add.s64 	%rd29, %rd21, %rd24;
	ld.global.u64 	%rd30, [%rd29];
	cvt.rn.f32.s64 	%f1, %rd30;
	sqrt.rn.f32 	%f2, %f1;
	cvt.rmi.f32.f32 	%f3, %f2;
	cvt.f64.f32 	%fd6, %f3;
	add.f64 	%fd7, %fd5, %fd6;
	cvt.rzi.s64.f64 	%rd31, %fd7;
	add.s64 	%rd32, %rd22, %rd24;
	st.global.u64 	[%rd32], %rd31;
$L__BB1_5:
	ret;

}


// ===== COMPILED SASS (sm_100) =====

	.target	sm_100

	.elftype	@"ET_EXEC"


//--------------------- .note.nv.tkinfo           --------------------------
	.section	.note.nv.tkinfo,"",@"SHT_NOTE"
	.sectionflags	@"SHF_NOTE_NV_TKINFO"
	.tkinfo
        /*0018*/ 	.word	0x00000002
        /*0030*/ 	.string	""
        /*0030*/ 	.string	"ptxas"
        /*0030*/ 	.string	"Cuda compilation tools, release 13.0, V13.0.88"
        /*0030*/ 	.string	"Build cuda_13.0.r13.0/compiler.36424714_0"
        /*0030*/ 	.string	"-arch sm_100 -m 64 "



//--------------------- .note.nv.cuinfo           --------------------------
	.section	.note.nv.cuinfo,"",@"SHT_NOTE"
	.sectionflags	@"SHF_NOTE_NV_CUINFO"
        /*0018*/ 	.short	0x0002
        /*001a*/ 	.short	0x0064
        /*001c*/ 	.short	0x0082
	.zero		2


//--------------------- .nv.info                  --------------------------
	.section	.nv.info,"",@"SHT_CUDA_INFO"
	.align	4


	//----- nvinfo : EIATTR_REGCOUNT
	.align		4
        /*0000*/ 	.byte	0x04, 0x2f
        /*0002*/ 	.short	(.L_1 - .L_0)
	.align		4
.L_0:
        /*0004*/ 	.word	index@(_Z26CalculateInvertedGrayScalePlS_S_S_ii)
        /*0008*/ 	.word	0x0000001a


	//----- nvinfo : EIATTR_FRAME_SIZE
	.align		4
.L_1:
        /*000c*/ 	.byte	0x04, 0x11
        /*000e*/ 	.short	(.L_3 - .L_2)
	.align		4
.L_2:
        /*0010*/ 	.word	index@($__internal_2_$__cuda_sm20_div_s64)
        /*0014*/ 	.word	0x00000000


	//----- nvinfo : EIATTR_FRAME_SIZE
	.align		4
.L_3:
        /*0018*/ 	.byte	0x04, 0x11
        /*001a*/ 	.short	(.L_5 - .L_4)
	.align		4
.L_4:
        /*001c*/ 	.word	index@(_Z26CalculateInvertedGrayScalePlS_S_S_ii)
        /*0020*/ 	.word	0x00000000


	//----- nvinfo : EIATTR_REGCOUNT
	.align		4
.L_5:
        /*0024*/ 	.byte	0x04, 0x2f
        /*0026*/ 	.short	(.L_7 - .L_6)
	.align		4
.L_6:
        /*0028*/ 	.word	index@(_Z29CalculateThomasTransformationPlS_S_S_ii)
        /*002c*/ 	.word	0x00000016


	//----- nvinfo : EIATTR_FRAME_SIZE
	.align		4
.L_7:
        /*0030*/ 	.byte	0x04, 0x11
        /*0032*/ 	.short	(.L_9 - .L_8)
	.align		4
.L_8:
        /*0034*/ 	.word	index@($__internal_1_$__cuda_sm20_sqrt_rn_f32_slowpath)
        /*0038*/ 	.word	0x00000000


	//----- nvinfo : EIATTR_FRAME_SIZE
	.align		4
.L_9:
        /*003c*/ 	.byte	0x04, 0x11
        /*003e*/ 	.short	(.L_11 - .L_10)
	.align		4
.L_10:
        /*0040*/ 	.word	index@($__internal_0_$__cuda_sm20_div_s64)
        /*0044*/ 	.word	0x00000000


	//----- nvinfo : EIATTR_FRAME_SIZE
	.align		4
.L_11:
        /*0048*/ 	.byte	0x04, 0x11
        /*004a*/ 	.short	(.L_13 - .L_12)
	.align		4
.L_12:
        /*004c*/ 	.word	index@(_Z29CalculateThomasTransformationPlS_S_S_ii)
        /*0050*/ 	.word	0x00000000


	//----- nvinfo : EIATTR_MIN_STACK_SIZE
	.align		4
.L_13:
        /*0054*/ 	.byte	0x04, 0x12
        /*0056*/ 	.short	(.L_15 - .L_14)
	.align		4
.L_14:
        /*0058*/ 	.word	index@(_Z29CalculateThomasTransformationPlS_S_S_ii)
        /*005c*/ 	.word	0x00000000


	//----- nvinfo : EIATTR_MIN_STACK_SIZE
	.align		4
.L_15:
        /*0060*/ 	.byte	0x04, 0x12
        /*0062*/ 	.short	(.L_17 - .L_16)
	.align		4
.L_16:
        /*0064*/ 	.word	index@(_Z26CalculateInvertedGrayScalePlS_S_S_ii)
        /*0068*/ 	.word	0x00000000
.L_17:


//--------------------- .nv.compat                --------------------------
	.section	.nv.compat,"",@"SHT_CUDA_COMPAT_INFO"
	.align	4
        /*0000*/ 	.byte	0x02, 0x09, 0x00, 0x00, 0x02, 0x02, 0x01, 0x00, 0x02, 0x05, 0x05, 0x00, 0x03, 0x07, 0x01, 0x01
        /*0010*/ 	.byte	0x02, 0x03, 0x00, 0x00, 0x02, 0x06, 0x01, 0x00, 0x04, 0x0b, 0x08, 0x00, 0x01, 0x00, 0x00, 0x00
        /*0020*/ 	.byte	0x00, 0x00, 0x00, 0x00


//--------------------- .nv.info._Z29CalculateThomasTransformationPlS_S_S_ii --------------------------
	.section	.nv.info._Z29CalculateThomasTransformationPlS_S_S_ii,"",@"SHT_CUDA_INFO"
	.sectionflags	@""
	.align	4


	//----- nvinfo : EIATTR_CUDA_API_VERSION
	.align		4
        /*0000*/ 	.byte	0x04, 0x37
        /*0002*/ 	.short	(.L_19 - .L_18)
.L_18:
        /*0004*/ 	.word	0x00000082


	//----- nvinfo : EIATTR_KPARAM_INFO
	.align		4
.L_19:
        /*0008*/ 	.byte	0x04, 0x17
        /*000a*/ 	.short	(.L_21 - .L_20)
.L_20:
        /*000c*/ 	.word	0x00000000
        /*0010*/ 	.short	0x0005
        /*0012*/ 	.short	0x0024
        /*0014*/ 	.byte	0x00, 0xf0, 0x11, 0x00


	//----- nvinfo : EIATTR_KPARAM_INFO
	.align		4
.L_21:
        /*0018*/ 	.byte	0x04, 0x17
        /*001a*/ 	.short	(.L_23 - .L_22)
.L_22:
        /*001c*/ 	.word	0x00000000
        /*0020*/ 	.short	0x0004
        /*0022*/ 	.short	0x0020
        /*0024*/ 	.byte	0x00, 0xf0, 0x11, 0x00


	//----- nvinfo : EIATTR_KPARAM_INFO
	.align		4
.L_23:
        /*0028*/ 	.byte	0x04, 0x17
        /*002a*/ 	.short	(.L_25 - .L_24)
.L_24:
        /*002c*/ 	.word	0x00000000
        /*0030*/ 	.short	0x0003
        /*0032*/ 	.short	0x0018
        /*0034*/ 	.byte	0x00, 0xf5, 0x21, 0x00


	//----- nvinfo : EIATTR_KPARAM_INFO
	.align		4
.L_25:
        /*0038*/ 	.byte	0x04, 0x17
        /*003a*/ 	.short	(.L_27 - .L_26)
.L_26:
        /*003c*/ 	.word	0x00000000
        /*0040*/ 	.short	0x0002
        /*0042*/ 	.short	0x0010
        /*0044*/ 	.byte	0x00, 0xf5, 0x21, 0x00


	//----- nvinfo : EIATTR_KPARAM_INFO
	.align		4
.L_27:
        /*0048*/ 	.byte	0x04, 0x17
        /*004a*/ 	.short	(.L_29 - .L_28)
.L_28:
        /*004c*/ 	.word	0x00000000
        /*0050*/ 	.short	0x0001
        /*0052*/ 	.short	0x0008
        /*0054*/ 	.byte	0x00, 0xf5, 0x21, 0x00


	//----- nvinfo : EIATTR_KPARAM_INFO
	.align		4
.L_29:
        /*0058*/ 	.byte	0x04, 0x17
        /*005a*/ 	.short	(.L_31 - .L_30)
.L_30:
        /*005c*/ 	.word	0x00000000
        /*0060*/ 	.short	0x0000
        /*0062*/ 	.short	0x0000
        /*0064*/ 	.byte	0x00, 0xf5, 0x21, 0x00


	//----- nvinfo : EIATTR_SPARSE_MMA_MASK
	.align		4
.L_31:
        /*0068*/ 	.byte	0x03, 0x50
        /*006a*/ 	.short	0x0000


	//----- nvinfo : EIATTR_MAXREG_COUNT
	.align		4
        /*006c*/ 	.byte	0x03, 0x1b
        /*006e*/ 	.short	0x00ff


	//----- nvinfo : EIATTR_MERCURY_ISA_VERSION
	.align		4
        /*0070*/ 	.byte	0x03, 0x5f
        /*0072*/ 	.short	0x0101


	//----- nvinfo : EIATTR_VRC_CTA_INIT_COUNT
	.align		4
        /*0074*/ 	.byte	0x02, 0x4a
	.zero		1
	.zero		1


	//----- nvinfo : EIATTR_EXIT_INSTR_OFFSETS
	.align		4
        /*0078*/ 	.byte	0x04, 0x1c
        /*007a*/ 	.short	(.L_33 - .L_32)


	//   ....[0]....
.L_32:
        /*007c*/ 	.word	0x00000450


	//   ....[1]....
        /*0080*/ 	.word	0x00000740


	//----- nvinfo : EIATTR_CRS_STACK_SIZE
	.align		4
.L_33:
        /*0084*/ 	.byte	0x04, 0x1e
        /*0086*/ 	.short	(.L_35 - .L_34)
.L_34:
        /*0088*/ 	.word	0x00000000


	//----- nvinfo : EIATTR_CBANK_PARAM_SIZE
	.align		4
.L_35:
        /*008c*/ 	.byte	0x03, 0x19
        /*008e*/ 	.short	0x0028


	//----- nvinfo : EIATTR_PARAM_CBANK
	.align		4
        /*0090*/ 	.byte	0x04, 0x0a
        /*0092*/ 	.short	(.L_37 - .L_36)
	.align		4
.L_36:
        /*0094*/ 	.word	index@(.nv.constant0._Z29CalculateThomasTransformationPlS_S_S_ii)
        /*0098*/ 	.short	0x0380
        /*009a*/ 	.short	0x0028


	//----- nvinfo : EIATTR_SW_WAR
	.align		4
.L_37:
        /*009c*/ 	.byte	0x04, 0x36
        /*009e*/ 	.short	(.L_39 - .L_38)
.L_38:
        /*00a0*/ 	.word	0x00000008
.L_39:


//--------------------- .nv.info._Z26CalculateInvertedGrayScalePlS_S_S_ii --------------------------
	.section	.nv.info._Z26CalculateInvertedGrayScalePlS_S_S_ii,"",@"SHT_CUDA_INFO"
	.sectionflags	@""
	.align	4


	//----- nvinfo : EIATTR_CUDA_API_VERSION
	.align		4
        /*0000*/ 	.byte	0x04, 0x37
        /*0002*/ 	.short	(.L_41 - .L_40)
.L_40:
        /*0004*/ 	.word	0x00000082


	//----- nvinfo : EIATTR_KPARAM_INFO
	.align		4
.L_41:
        /*0008*/ 	.byte	0x04, 0x17
        /*000a*/ 	.short	(.L_43 - .L_42)
.L_42:
        /*000c*/ 	.word	0x00000000
        /*0010*/ 	.short	0x0005
        /*0012*/ 	.short	0x0024
        /*0014*/ 	.byte	0x00, 0xf0, 0x11, 0x00


	//----- nvinfo : EIATTR_KPARAM_INFO
	.align		4
.L_43:
        /*0018*/ 	.byte	0x04, 0x17
        /*001a*/ 	.short	(.L_45 - .L_44)
.L_44:
        /*001c*/ 	.word	0x00000000
        /*0020*/ 	.short	0x0004
        /*0022*/ 	.short	0x0020
        /*0024*/ 	.byte	0x00, 0xf0, 0x11, 0x00


	//----- nvinfo : EIATTR_KPARAM_INFO
	.align		4
.L_45:
        /*0028*/ 	.byte	0x04, 0x17
        /*002a*/ 	.short	(.L_47 - .L_46)
.L_46:
        /*002c*/ 	.word	0x00000000
        /*0030*/ 	.short	0x0003
        /*0032*/ 	.short	0x0018
        /*0034*/ 	.byte	0x00, 0xf5, 0x21, 0x00


	//----- nvinfo : EIATTR_KPARAM_INFO
	.align		4
.L_47:
        /*0038*/ 	.byte	0x04, 0x17
        /*003a*/ 	.short	(.L_49 - .L_48)
.L_48:
        /*003c*/ 	.word	0x00000000
        /*0040*/ 	.short	0x0002
        /*0042*/ 	.short	0x0010
        /*0044*/ 	.byte	0x00, 0xf5, 0x21, 0x00


	//----- nvinfo : EIATTR_KPARAM_INFO
	.align		4
.L_49:
        /*0048*/ 	.byte	0x04, 0x17
        /*004a*/ 	.short	(.L_51 - .L_50)
.L_50:
        /*004c*/ 	.word	0x00000000
        /*0050*/ 	.short	0x0001
        /*0052*/ 	.short	0x0008
        /*0054*/ 	.byte	0x00, 0xf5, 0x21, 0x00


	//----- nvinfo : EIATTR_KPARAM_INFO
	.align		4
.L_51:
        /*0058*/ 	.byte	0x04, 0x17
        /*005a*/ 	.short	(.L_53 - .L_52)
.L_52:
        /*005c*/ 	.word	0x00000000
        /*0060*/ 	.short	0x0000
        /*0062*/ 	.short	0x0000
        /*0064*/ 	.byte	0x00, 0xf5, 0x21, 0x00


	//----- nvinfo : EIATTR_SPARSE_MMA_MASK
	.align		4
.L_53:
        /*0068*/ 	.byte	0x03, 0x50
        /*006a*/ 	.short	0x0000


	//----- nvinfo : EIATTR_MAXREG_COUNT
	.align		4
        /*006c*/ 	.byte	0x03, 0x1b
        /*006e*/ 	.short	0x00ff


	//----- nvinfo : EIATTR_MERCURY_ISA_VERSION
	.align		4
        /*0070*/ 	.byte	0x03, 0x5f
        /*0072*/ 	.short	0x0101


	//----- nvinfo : EIATTR_VRC_CTA_INIT_COUNT
	.align		4
        /*0074*/ 	.byte	0x02, 0x4a
	.zero		1
	.zero		1


	//----- nvinfo : EIATTR_EXIT_INSTR_OFFSETS
	.align		4
        /*0078*/ 	.byte	0x04, 0x1c
        /*007a*/ 	.short	(.L_55 - .L_54)


	//   ....[0]....
.L_54:
        /*007c*/ 	.word	0x00000450


	//   ....[1]....
        /*0080*/ 	.word	0x00000730


	//----- nvinfo : EIATTR_CRS_STACK_SIZE
	.align		4
.L_55:
        /*0084*/ 	.byte	0x04, 0x1e
        /*0086*/ 	.short	(.L_57 - .L_56)
.L_56:
        /*0088*/ 	.word	0x00000000


	//----- nvinfo : EIATTR_CBANK_PARAM_SIZE
	.align		4
.L_57:
        /*008c*/ 	.byte	0x03, 0x19
        /*008e*/ 	.short	0x0028


	//----- nvinfo : EIATTR_PARAM_CBANK
	.align		4
        /*0090*/ 	.byte	0x04, 0x0a
        /*0092*/ 	.short	(.L_59 - .L_58)
	.align		4
.L_58:
        /*0094*/ 	.word	index@(.nv.constant0._Z26CalculateInvertedGrayScalePlS_S_S_ii)
        /*0098*/ 	.short	0x0380
        /*009a*/ 	.short	0x0028


	//----- nvinfo : EIATTR_SW_WAR
	.align		4
.L_59:
        /*009c*/ 	.byte	0x04, 0x36
        /*009e*/ 	.short	(.L_61 - .L_60)
.L_60:
        /*00a0*/ 	.word	0x00000008
.L_61:


//--------------------- .nv.callgraph             --------------------------
	.section	.nv.callgraph,"",@"SHT_CUDA_CALLGRAPH"
	.align	4
	.sectionentsize	8
	.align		4
        /*0000*/ 	.word	0x00000000
	.align		4
        /*0004*/ 	.word	0xffffffff
	.align		4
        /*0008*/ 	.word	0x00000000
	.align		4
        /*000c*/ 	.word	0xfffffffe
	.align		4
        /*0010*/ 	.word	0x00000000
	.align		4
        /*0014*/ 	.word	0xfffffffd
	.align		4
        /*0018*/ 	.word	0x00000000
	.align		4
        /*001c*/ 	.word	0xfffffffc


//--------------------- .text._Z29CalculateThomasTransformationPlS_S_S_ii --------------------------
	.section	.text._Z29CalculateThomasTransformationPlS_S_S_ii,"ax",@progbits
	.align	128
        .global         _Z29CalculateThomasTransformationPlS_S_S_ii
        .type           _Z29CalculateThomasTransformationPlS_S_S_ii,@function
        .size           _Z29CalculateThomasTransformationPlS_S_S_ii,(.L_x_13 - _Z29CalculateThomasTransformationPlS_S_S_ii)
        .other          _Z29CalculateThomasTransformationPlS_S_S_ii,@"STO_CUDA_ENTRY STV_DEFAULT"
_Z29CalculateThomasTransformationPlS_S_S_ii:
.text._Z29CalculateThomasTransformationPlS_S_S_ii:
[----:B------:R-:W-:Y:S01]  /*0000*/  LDC R1, c[0x0][0x37c] ;  /* 0x0000df00ff017b82 */ /* 0x000fe20000000800 */
[----:B------:R-:W0:Y:S01]  /*0010*/  S2R R2, SR_TID.Y ;  /* 0x0000000000027919 */ /* 0x000e220000002200 */
[----:B------:R-:W1:Y:S01]  /*0020*/  LDCU UR6, c[0x0][0x360] ;  /* 0x00006c00ff0677ac */ /* 0x000e620008000800 */
[----:B------:R-:W-:Y:S01]  /*0030*/  BSSY.RECONVERGENT B0, `(.L_x_0) ;  /* 0x000003d000007945 */ /* 0x000fe20003800200 */
[----:B------:R-:W0:Y:S01]  /*0040*/  S2R R9, SR_TID.Z ;  /* 0x0000000000097919 */ /* 0x000e220000002300 */
[----:B------:R-:W0:Y:S01]  /*0050*/  LDCU UR4, c[0x0][0x364] ;  /* 0x00006c80ff0477ac */ /* 0x000e220008000800 */
[----:B------:R-:W2:Y:S01]  /*0060*/  S2R R0, SR_CTAID.Z ;  /* 0x0000000000007919 */ /* 0x000ea20000002700 */
[----:B------:R-:W3:Y:S01]  /*0070*/  LDCU UR5, c[0x0][0x368] ;  /* 0x00006d00ff0577ac */ /* 0x000ee20008000800 */
[----:B------:R-:W2:Y:S01]  /*0080*/  S2R R3, SR_CTAID.Y ;  /* 0x0000000000037919 */ /* 0x000ea20000002600 */
[----:B------:R-:W2:Y:S01]  /*0090*/  LDCU UR7, c[0x0][0x374] ;  /* 0x00006e80ff0777ac */ /* 0x000ea20008000800 */
[----:B------:R-:W4:Y:S01]  /*00a0*/  S2R R5, SR_TID.X ;  /* 0x0000000000057919 */ /* 0x000f220000002100 */
[----:B------:R-:W5:Y:S01]  /*00b0*/  LDCU UR8, c[0x0][0x370] ;  /* 0x00006e00ff0877ac */ /* 0x000f620008000800 */
[----:B------:R-:W5:Y:S01]  /*00c0*/  S2R R7, SR_CTAID.X ;  /* 0x0000000000077919 */ /* 0x000f620000002500 */
[----:B------:R-:W4:Y:S01]  /*00d0*/  LDCU UR9, c[0x0][0x3a4] ;  /* 0x00007480ff0977ac */ /* 0x000f220008000800 */
[----:B0-----:R-:W-:Y:S01]  /*00e0*/  IMAD R2, R9, UR4, R2 ;  /* 0x0000000409027c24 */ /* 0x001fe2000f8e0202 */
[----:B-1----:R-:W-:-:S04]  /*00f0*/  UIMAD UR4, UR6, UR4, URZ ;  /* 0x00000004060472a4 */ /* 0x002fc8000f8e02ff */
[----:B---3--:R-:W-:Y:S01]  /*0100*/  UIMAD UR4, UR4, UR5, URZ ;  /* 0x00000005040472a4 */ /* 0x008fe2000f8e02ff */
[----:B--2---:R-:W-:Y:S02]  /*0110*/  IMAD R0, R0, UR7, R3 ;  /* 0x0000000700007c24 */ /* 0x004fe4000f8e0203 */
[----:B------:R-:W-:Y:S02]  /*0120*/  IMAD.MOV.U32 R3, RZ, RZ, RZ ;  /* 0x000000ffff037224 */ /* 0x000fe400078e00ff */
[----:B----4-:R-:W-:Y:S02]  /*0130*/  IMAD R2, R2, UR6, R5 ;  /* 0x0000000602027c24 */ /* 0x010fe4000f8e0205 */
[----:B------:R-:W-:Y:S02]  /*0140*/  IMAD.U32 R5, RZ, RZ, UR9 ;  /* 0x00000009ff057e24 */ /* 0x000fe4000f8e00ff */
[----:B-----5:R-:W-:-:S04]  /*0150*/  IMAD R7, R0, UR8, R7 ;  /* 0x0000000800077c24 */ /* 0x020fc8000f8e0207 */
[----:B------:R-:W-:Y:S01]  /*0160*/  IMAD.WIDE.U32 R2, R7, UR4, R2 ;  /* 0x0000000407027c25 */ /* 0x000fe2000f8e0002 */
[----:B------:R-:W-:-:S04]  /*0170*/  SHF.R.S32.HI R7, RZ, 0x1f, R5 ;  /* 0x0000001fff077819 */ /* 0x000fc80000011405 */
[----:B------:R-:W-:-:S04]  /*0180*/  LOP3.LUT R0, R3, R7, RZ, 0xfc, !PT ;  /* 0x0000000703007212 */ /* 0x000fc800078efcff */
[----:B------:R-:W-:-:S13]  /*0190*/  ISETP.NE.U32.AND P0, PT, R0, RZ, PT ;  /* 0x000000ff0000720c */ /* 0x000fda0003f05070 */
[----:B------:R-:W-:Y:S05]  /*01a0*/  @P0 BRA `(.L_x_1) ;  /* 0x0000000000600947 */ /* 0x000fea0003800000 */
[----:B------:R-:W0:Y:S01]  /*01b0*/  I2F.U32.RP R0, R5 ;  /* 0x0000000500007306 */ /* 0x000e220000209000 */
[----:B------:R-:W-:Y:S01]  /*01c0*/  ISETP.NE.U32.AND P2, PT, R5, RZ, PT ;  /* 0x000000ff0500720c */ /* 0x000fe20003f45070 */
[----:B------:R-:W-:-:S06]  /*01d0*/  IMAD.MOV.U32 R11, RZ, RZ, RZ ;  /* 0x000000ffff0b7224 */ /* 0x000fcc00078e00ff */
[----:B0-----:R-:W0:Y:S02]  /*01e0*/  MUFU.RCP R0, R0 ;  /* 0x0000000000007308 */ /* 0x001e240000001000 */
[----:B0-----:R-:W-:-:S06]  /*01f0*/  IADD3 R8, PT, PT, R0, 0xffffffe, RZ ;  /* 0x0ffffffe00087810 */ /* 0x001fcc0007ffe0ff */
[----:B------:R0:W1:Y:S02]  /*0200*/  F2I.FTZ.U32.TRUNC.NTZ R9, R8 ;  /* 0x0000000800097305 */ /* 0x000064000021f000 */
[----:B0-----:R-:W-:Y:S02]  /*0210*/  IMAD.MOV.U32 R8, RZ, RZ, RZ ;  /* 0x000000ffff087224 */ /* 0x001fe400078e00ff */
[----:B-1----:R-:W-:-:S04]  /*0220*/  IMAD.MOV R4, RZ, RZ, -R9 ;  /* 0x000000ffff047224 */ /* 0x002fc800078e0a09 */
[----:B------:R-:W-:-:S04]  /*0230*/  IMAD R3, R4, R5, RZ ;  /* 0x0000000504037224 */ /* 0x000fc800078e02ff */
[----:B------:R-:W-:-:S04]  /*0240*/  IMAD.HI.U32 R9, R9, R3, R8 ;  /* 0x0000000309097227 */ /* 0x000fc800078e0008 */
[----:B------:R-:W-:Y:S02]  /*0250*/  IMAD.MOV.U32 R3, RZ, RZ, RZ ;  /* 0x000000ffff037224 */ /* 0x000fe400078e00ff */
[----:B------:R-:W-:-:S05]  /*0260*/  IMAD.HI.U32 R9, R9, R2, RZ ;  /* 0x0000000209097227 */ /* 0x000fca00078e00ff */
[----:B------:R-:W-:-:S05]  /*0270*/  IADD3 R4, PT, PT, -R9, RZ, RZ ;  /* 0x000000ff09047210 */ /* 0x000fca0007ffe1ff */
[----:B------:R-:W-:-:S05]  /*0280*/  IMAD R4, R5, R4, R2 ;  /* 0x0000000405047224 */ /* 0x000fca00078e0202 */
[----:B------:R-:W-:-:S13]  /*0290*/  ISETP.GE.U32.AND P0, PT, R4, R5, PT ;  /* 0x000000050400720c */ /* 0x000fda0003f06070 */
[----:B------:R-:W-:Y:S02]  /*02a0*/  @P0 IMAD.IADD R4, R4, 0x1, -R5 ;  /* 0x0000000104040824 */ /* 0x000fe400078e0a05 */
[----:B------:R-:W-:-:S03]  /*02b0*/  @P0 VIADD R9, R9, 0x1 ;  /* 0x0000000109090836 */ /* 0x000fc60000000000 */
[----:B------:R-:W-:-:S13]  /*02c0*/  ISETP.GE.U32.AND P1, PT, R4, R5, PT ;  /* 0x000000050400720c */ /* 0x000fda0003f26070 */
[----:B------:R-:W-:Y:S02]  /*02d0*/  @P1 IADD3 R9, PT, PT, R9, 0x1, RZ ;  /* 0x0000000109091810 */ /* 0x000fe40007ffe0ff */
[----:B------:R-:W-:-:S05]  /*02e0*/  @!P2 LOP3.LUT R9, RZ, R5, RZ, 0x33, !PT ;  /* 0x00000005ff09a212 */ /* 0x000fca00078e33ff */
[----:B------:R-:W-:-:S04]  /*02f0*/  IMAD.MOV R8, RZ, RZ, -R9 ;  /* 0x000000ffff087224 */ /* 0x000fc800078e0a09 */
[----:B------:R-:W-:Y:S01]  /*0300*/  IMAD R8, R5, R8, R2 ;  /* 0x0000000805087224 */ /* 0x000fe200078e0202 */
[----:B------:R-:W-:Y:S01]  /*0310*/  MOV R2, R9 ;  /* 0x0000000900027202 */ /* 0x000fe20000000f00 */
[----:B------:R-:W-:Y:S06]  /*0320*/  BRA `(.L_x_2) ;  /* 0x0000000000347947 */ /* 0x000fec0003800000 */
.L_x_1:
[----:B------:R-:W-:-:S07]  /*0330*/  MOV R0, 0x350 ;  /* 0x0000035000007802 */ /* 0x000fce0000000f00 */
[----:B------:R-:W-:Y:S05]  /*0340*/  CALL.REL.NOINC `($__internal_0_$__cuda_sm20_div_s64) ;  /* 0x0000000400007944 */ /* 0x000fea0003c00000 */
[----:B------:R-:W0:Y:S01]  /*0350*/  LDCU UR4, c[0x0][0x3a4] ;  /* 0x00007480ff0477ac */ /* 0x000e220008000800 */
[----:B------:R-:W-:-:S04]  /*0360*/  IADD3 R11, P0, PT, RZ, -R6, RZ ;  /* 0x80000006ff0b7210 */ /* 0x000fc80007f1e0ff */
[----:B------:R-:W-:Y:S01]  /*0370*/  IADD3.X R0, PT, PT, RZ, ~R9, RZ, P0, !PT ;  /* 0x80000009ff007210 */ /* 0x000fe200007fe4ff */
[----:B0-----:R-:W-:-:S04]  /*0380*/  IMAD.U32 R5, RZ, RZ, UR4 ;  /* 0x00000004ff057e24 */ /* 0x001fc8000f8e00ff */
[-C--:B------:R-:W-:Y:S02]  /*0390*/  IMAD R0, R0, R5.reuse, RZ ;  /* 0x0000000500007224 */ /* 0x080fe400078e02ff */
[----:B------:R-:W-:-:S04]  /*03a0*/  IMAD.WIDE.U32 R2, R11, R5, R2 ;  /* 0x000000050b027225 */ /* 0x000fc800078e0002 */
[----:B------:R-:W-:Y:S02]  /*03b0*/  IMAD R11, R7, R11, R0 ;  /* 0x0000000b070b7224 */ /* 0x000fe400078e0200 */
[----:B------:R-:W-:Y:S01]  /*03c0*/  IMAD.MOV.U32 R8, RZ, RZ, R2 ;  /* 0x000000ffff087224 */ /* 0x000fe200078e0002 */
[----:B------:R-:W-:Y:S01]  /*03d0*/  MOV R2, R6 ;  /* 0x0000000600027202 */ /* 0x000fe20000000f00 */
[----:B------:R-:W-:Y:S02]  /*03e0*/  IMAD.IADD R11, R3, 0x1, R11 ;  /* 0x00000001030b7824 */ /* 0x000fe400078e020b */
[----:B------:R-:W-:-:S07]  /*03f0*/  IMAD.MOV.U32 R3, RZ, RZ, R9 ;  /* 0x000000ffff037224 */ /* 0x000fce00078e0009 */
.L_x_2:
[----:B------:R-:W-:Y:S05]  /*0400*/  BSYNC.RECONVERGENT B0 ;  /* 0x0000000000007941 */ /* 0x000fea0003800200 */
.L_x_0:
[----:B------:R-:W0:Y:S02]  /*0410*/  LDCU UR5, c[0x0][0x3a0] ;  /* 0x00007400ff0577ac */ /* 0x000e240008000800 */
[----:B0-----:R-:W-:Y:S02]  /*0420*/  USHF.R.S32.HI UR4, URZ, 0x1f, UR5 ;  /* 0x0000001fff047899 */ /* 0x001fe40008011405 */
[----:B------:R-:W-:-:S04]  /*0430*/  ISETP.GE.U32.AND P0, PT, R2, UR5, PT ;  /* 0x0000000502007c0c */ /* 0x000fc8000bf06070 */
[----:B------:R-:W-:-:S13]  /*0440*/  ISETP.GE.AND.EX P0, PT, R3, UR4, PT, P0 ;  /* 0x0000000403007c0c */ /* 0x000fda000bf06300 */
[----:B------:R-:W-:Y:S05]  /*0450*/  @P0 EXIT ;  /* 0x000000000000094d */ /* 0x000fea0003800000 */
[----:B------:R-:W0:Y:S01]  /*0460*/  LDCU.128 UR8, c[0x0][0x380] ;  /* 0x00007000ff0877ac */ /* 0x000e220008000c00 */
[-C--:B------:R-:W-:Y:S02]  /*0470*/  IMAD R0, R3, R5.reuse, RZ ;  /* 0x0000000503007224 */ /* 0x080fe400078e02ff */
[----:B------:R-:W-:Y:S01]  /*0480*/  IMAD.MOV.U32 R9, RZ, RZ, R11 ;  /* 0x000000ffff097224 */ /* 0x000fe200078e000b */
[----:B------:R-:W1:Y:S01]  /*0490*/  LDCU.64 UR4, c[0x0][0x358] ;  /* 0x00006b00ff0477ac */ /* 0x000e620008000a00 */
[----:B------:R-:W-:Y:S02]  /*04a0*/  IMAD R3, R7, R2, R0 ;  /* 0x0000000207037224 */ /* 0x000fe400078e0200 */
[----:B------:R-:W-:Y:S01]  /*04b0*/  IMAD.WIDE.U32 R4, R2, R5, R8 ;  /* 0x0000000502047225 */ /* 0x000fe200078e0008 */
[----:B------:R-:W2:Y:S03]  /*04c0*/  LDCU.64 UR6, c[0x0][0x390] ;  /* 0x00007200ff0677ac */ /* 0x000ea60008000a00 */
[----:B------:R-:W-:Y:S01]  /*04d0*/  IMAD.SHL.U32 R2, R4, 0x8, RZ ;  /* 0x0000000804027824 */ /* 0x000fe200078e00ff */
[----:B------:R-:W-:-:S04]  /*04e0*/  IADD3 R3, PT, PT, R5, R3, RZ ;  /* 0x0000000305037210 */ /* 0x000fc80007ffe0ff */
[----:B------:R-:W-:Y:S02]  /*04f0*/  SHF.L.U64.HI R3, R4, 0x3, R3 ;  /* 0x0000000304037819 */ /* 0x000fe40000010203 */
[C---:B0-----:R-:W-:Y:S02]  /*0500*/  IADD3 R4, P0, PT, R2.reuse, UR8, RZ ;  /* 0x0000000802047c10 */ /* 0x041fe4000ff1e0ff */
[----:B------:R-:W-:Y:S02]  /*0510*/  IADD3 R12, P1, PT, R2, UR10, RZ ;  /* 0x0000000a020c7c10 */ /* 0x000fe4000ff3e0ff */
[C---:B------:R-:W-:Y:S02]  /*0520*/  IADD3.X R5, PT, PT, R3.reuse, UR9, RZ, P0, !PT ;  /* 0x0000000903057c10 */ /* 0x040fe400087fe4ff */
[----:B------:R-:W-:-:S03]  /*0530*/  IADD3.X R13, PT, PT, R3, UR11, RZ, P1, !PT ;  /* 0x0000000b030d7c10 */ /* 0x000fc60008ffe4ff */
[----:B-1----:R-:W3:Y:S01]  /*0540*/  LDG.E.64 R6, desc[UR4][R4.64] ;  /* 0x0000000404067981 */ /* 0x002ee2000c1e1b00 */
[----:B--2---:R-:W-:-:S03]  /*0550*/  IADD3 R14, P0, PT, R2, UR6, RZ ;  /* 0x00000006020e7c10 */ /* 0x004fc6000ff1e0ff */
[----:B------:R-:W2:Y:S01]  /*0560*/  LDG.E.64 R12, desc[UR4][R12.64] ;  /* 0x000000040c0c7981 */ /* 0x000ea2000c1e1b00 */
[----:B------:R-:W-:-:S05]  /*0570*/  IADD3.X R15, PT, PT, R3, UR7, RZ, P0, !PT ;  /* 0x00000007030f7c10 */ /* 0x000fca00087fe4ff */
[----:B------:R-:W4:Y:S01]  /*0580*/  LDG.E.64 R10, desc[UR4][R14.64] ;  /* 0x000000040e0a7981 */ /* 0x000f22000c1e1b00 */
[----:B------:R-:W-:Y:S01]  /*0590*/  BSSY.RECONVERGENT B0, `(.L_x_3) ;  /* 0x0000012000007945 */ /* 0x000fe20003800200 */
[----:B---3--:R-:W0:Y:S08]  /*05a0*/  I2F.F64.S64 R6, R6 ;  /* 0x0000000600067312 */ /* 0x008e300000301c00 */
[----:B--2---:R-:W1:Y:S01]  /*05b0*/  I2F.S64 R17, R12 ;  /* 0x0000000c00117312 */ /* 0x004e620000301400 */
[----:B0-----:R-:W-:-:S07]  /*05c0*/  DMUL R8, R6, 0.5 ;  /* 0x3fe0000006087828 */ /* 0x001fce0000000000 */
[----:B----4-:R-:W-:Y:S01]  /*05d0*/  I2F.F64.S64 R10, R10 ;  /* 0x0000000a000a7312 */ /* 0x010fe20000301c00 */
[----:B-1----:R-:W-:-:S07]  /*05e0*/  VIADD R0, R17, 0xf3000000 ;  /* 0xf300000011007836 */ /* 0x002fce0000000000 */
[----:B------:R-:W0:Y:S01]  /*05f0*/  FRND.F64.FLOOR R4, R8 ;  /* 0x0000000800047313 */ /* 0x000e220000305800 */
[----:B------:R-:W-:-:S07]  /*0600*/  ISETP.GT.U32.AND P0, PT, R0, 0x727fffff, PT ;  /* 0x727fffff0000780c */ /* 0x000fce0003f04070 */
[----:B------:R1:W2:Y:S01]  /*0610*/  MUFU.RSQ R16, R17 ;  /* 0x0000001100107308 */ /* 0x0002a20000001400 */
[----:B0-----:R-:W-:-:S05]  /*0620*/  DADD R4, R4, R10 ;  /* 0x0000000004047229 */ /* 0x001fca000000000a */
[----:B------:R-:W-:Y:S06]  /*0630*/  @!P0 BRA `(.L_x_4) ;  /* 0x00000000000c8947 */ /* 0x000fec0003800000 */
[----:B------:R-:W-:-:S07]  /*0640*/  MOV R11, 0x660 ;  /* 0x00000660000b7802 */ /* 0x000fce0000000f00 */
[----:B-12---:R-:W-:Y:S05]  /*0650*/  CALL.REL.NOINC `($__internal_1_$__cuda_sm20_sqrt_rn_f32_slowpath) ;  /* 0x0000000400907944 */ /* 0x006fea0003c00000 */
[----:B------:R-:W-:Y:S05]  /*0660*/  BRA `(.L_x_5) ;  /* 0x0000000000107947 */ /* 0x000fea0003800000 */
.L_x_4:
[----:B--2---:R-:W-:Y:S01]  /*0670*/  FMUL.FTZ R0, R17, R16 ;  /* 0x0000001011007220 */ /* 0x004fe20000410000 */
[----:B------:R-:W-:-:S03]  /*0680*/  FMUL.FTZ R6, R16, 0.5 ;  /* 0x3f00000010067820 */ /* 0x000fc60000410000 */
[----:B------:R-:W-:-:S04]  /*0690*/  FFMA R7, -R0, R0, R17 ;  /* 0x0000000000077223 */ /* 0x000fc80000000111 */
[----:B------:R-:W-:-:S07]  /*06a0*/  FFMA R0, R7, R6, R0 ;  /* 0x0000000607007223 */ /* 0x000fce0000000000 */
.L_x_5:
[----:B------:R-:W-:Y:S05]  /*06b0*/  BSYNC.RECONVERGENT B0 ;  /* 0x0000000000007941 */ /* 0x000fea0003800200 */
.L_x_3:
[----:B------:R-:W0:Y:S01]  /*06c0*/  FRND.FLOOR R0, R0 ;  /* 0x0000000000007307 */ /* 0x000e220000205000 */
[----:B------:R-:W2:Y:S07]  /*06d0*/  LDCU.64 UR6, c[0x0][0x398] ;  /* 0x00007300ff0677ac */ /* 0x000eae0008000a00 */
[----:B0-----:R-:W0:Y:S01]  /*06e0*/  F2F.F64.F32 R6, R0 ;  /* 0x0000000000067310 */ /* 0x001e220000201800 */
[----:B--2---:R-:W-:-:S04]  /*06f0*/  IADD3 R2, P0, PT, R2, UR6, RZ ;  /* 0x0000000602027c10 */ /* 0x004fc8000ff1e0ff */
[----:B------:R-:W-:Y:S01]  /*0700*/  IADD3.X R3, PT, PT, R3, UR7, RZ, P0, !PT ;  /* 0x0000000703037c10 */ /* 0x000fe200087fe4ff */
[----:B0-----:R-:W-:-:S10]  /*0710*/  DADD R4, R4, R6 ;  /* 0x0000000004047229 */ /* 0x001fd40000000006 */
[----:B------:R-:W0:Y:S02]  /*0720*/  F2I.S64.F64.TRUNC R4, R4 ;  /* 0x0000000400047311 */ /* 0x000e24000030d900 */
[----:B0-----:R-:W-:Y:S01]  /*0730*/  STG.E.64 desc[UR4][R2.64], R4 ;  /* 0x0000000402007986 */ /* 0x001fe2000c101b04 */
[----:B------:R-:W-:Y:S05]  /*0740*/  EXIT ;  /* 0x000000000000794d */ /* 0x000fea0003800000 */
        .weak           $__internal_0_$__cuda_sm20_div_s64
        .type           $__internal_0_$__cuda_sm20_div_s64,@function
        .size           $__internal_0_$__cuda_sm20_div_s64,($__internal_1_$__cuda_sm20_sqrt_rn_f32_slowpath - $__internal_0_$__cuda_sm20_div_s64)
$__internal_0_$__cuda_sm20_div_s64:
[----:B------:R-:W0:Y:S01]  /*0750*/  LDC R6, c[0x0][0x3a4] ;  /* 0x0000e900ff067b82 */ /* 0x000e220000000800 */
[----:B------:R-:W-:Y:S02]  /*0760*/  ISETP.GE.AND P0, PT, R7, RZ, PT ;  /* 0x000000ff0700720c */ /* 0x000fe40003f06270 */
[----:B------:R-:W-:Y:S02]  /*0770*/  ISETP.GE.AND P3, PT, R3, RZ, PT ;  /* 0x000000ff0300720c */ /* 0x000fe40003f66270 */
[----:B0-----:R-:W-:-:S04]  /*0780*/  IADD3 R5, P1, PT, RZ, -R6, RZ ;  /* 0x80000006ff057210 */ /* 0x001fc80007f3e0ff */
[-C--:B------:R-:W-:Y:S02]  /*0790*/  IADD3.X R8, PT, PT, RZ, ~R7.reuse, RZ, P1, !PT ;  /* 0x80000007ff087210 */ /* 0x080fe40000ffe4ff */
[----:B------:R-:W-:Y:S02]  /*07a0*/  SEL R4, R5, R6, !P0 ;  /* 0x0000000605047207 */ /* 0x000fe40004000000 */
[----:B------:R-:W-:-:S04]  /*07b0*/  SEL R5, R8, R7, !P0 ;  /* 0x0000000708057207 */ /* 0x000fc80004000000 */
[----:B------:R-:W0:Y:S08]  /*07c0*/  I2F.U64.RP R12, R4 ;  /* 0x00000004000c7312 */ /* 0x000e300000309000 */
[----:B0-----:R-:W0:Y:S02]  /*07d0*/  MUFU.RCP R12, R12 ;  /* 0x0000000c000c7308 */ /* 0x001e240000001000 */
[----:B0-----:R-:W-:-:S06]  /*07e0*/  VIADD R8, R12, 0x1ffffffe ;  /* 0x1ffffffe0c087836 */ /* 0x001fcc0000000000 */
[----:B------:R-:W0:Y:S02]  /*07f0*/  F2I.U64.TRUNC R8, R8 ;  /* 0x0000000800087311 */ /* 0x000e24000020d800 */
[----:B0-----:R-:W-:-:S04]  /*0800*/  IMAD.WIDE.U32 R10, R8, R4, RZ ;  /* 0x00000004080a7225 */ /* 0x001fc800078e00ff */
[----:B------:R-:W-:Y:S01]  /*0810*/  IMAD R11, R8, R5, R11 ;  /* 0x00000005080b7224 */ /* 0x000fe200078e020b */
[----:B------:R-:W-:-:S03]  /*0820*/  IADD3 R13, P0, PT, RZ, -R10, RZ ;  /* 0x8000000aff0d7210 */ /* 0x000fc60007f1e0ff */
[----:B------:R-:W-:Y:S02]  /*0830*/  IMAD R11, R9, R4, R11 ;  /* 0x00000004090b7224 */ /* 0x000fe400078e020b */
[----:B------:R-:W-:-:S04]  /*0840*/  IMAD.HI.U32 R10, R8, R13, RZ ;  /* 0x0000000d080a7227 */ /* 0x000fc800078e00ff */
[----:B------:R-:W-:Y:S01]  /*0850*/  IMAD.X R15, RZ, RZ, ~R11, P0 ;  /* 0x000000ffff0f7224 */ /* 0x000fe200000e0e0b */
[----:B------:R-:W-:-:S03]  /*0860*/  MOV R11, R8 ;  /* 0x00000008000b7202 */ /* 0x000fc60000000f00 */
[-C--:B------:R-:W-:Y:S02]  /*0870*/  IMAD R17, R9, R15.reuse, RZ ;  /* 0x0000000f09117224 */ /* 0x080fe400078e02ff */
[----:B------:R-:W-:-:S04]  /*0880*/  IMAD.WIDE.U32 R10, P0, R8, R15, R10 ;  /* 0x0000000f080a7225 */ /* 0x000fc8000780000a */
[----:B------:R-:W-:-:S04]  /*0890*/  IMAD.HI.U32 R15, R9, R15, RZ ;  /* 0x0000000f090f7227 */ /* 0x000fc800078e00ff */
[----:B------:R-:W-:-:S05]  /*08a0*/  IMAD.HI.U32 R10, P1, R9, R13, R10 ;  /* 0x0000000d090a7227 */ /* 0x000fca000782000a */
[----:B------:R-:W-:Y:S01]  /*08b0*/  IADD3 R11, P2, PT, R17, R10, RZ ;  /* 0x0000000a110b7210 */ /* 0x000fe20007f5e0ff */
[----:B------:R-:W-:Y:S01]  /*08c0*/  IMAD.X R10, R15, 0x1, R9, P0 ;  /* 0x000000010f0a7824 */ /* 0x000fe200000e0609 */
[----:B------:R-:W-:-:S03]  /*08d0*/  IADD3 R15, P4, PT, RZ, -R2, RZ ;  /* 0x80000002ff0f7210 */ /* 0x000fc60007f9e0ff */
[----:B------:R-:W-:Y:S01]  /*08e0*/  IMAD.WIDE.U32 R8, R11, R4, RZ ;  /* 0x000000040b087225 */ /* 0x000fe200078e00ff */
[----:B------:R-:W-:-:S03]  /*08f0*/  IADD3.X R13, PT, PT, RZ, RZ, R10, P2, P1 ;  /* 0x000000ffff0d7210 */ /* 0x000fc600017e240a */
[----:B------:R-:W-:Y:S01]  /*0900*/  IMAD R9, R11, R5, R9 ;  /* 0x000000050b097224 */ /* 0x000fe200078e0209 */
[----:B------:R-:W-:Y:S02]  /*0910*/  IADD3 R17, P0, PT, RZ, -R8, RZ ;  /* 0x80000008ff117210 */ /* 0x000fe40007f1e0ff */
[----:B------:R-:W-:Y:S01]  /*0920*/  SEL R8, R15, R2, !P3 ;  /* 0x000000020f087207 */ /* 0x000fe20005800000 */
[----:B------:R-:W-:Y:S02]  /*0930*/  IMAD R9, R13, R4, R9 ;  /* 0x000000040d097224 */ /* 0x000fe400078e0209 */
[----:B------:R-:W-:-:S04]  /*0940*/  IMAD.HI.U32 R10, R11, R17, RZ ;  /* 0x000000110b0a7227 */ /* 0x000fc800078e00ff */
[----:B------:R-:W-:-:S04]  /*0950*/  IMAD.X R12, RZ, RZ, ~R9, P0 ;  /* 0x000000ffff0c7224 */ /* 0x000fc800000e0e09 */
[----:B------:R-:W-:-:S04]  /*0960*/  IMAD.WIDE.U32 R10, P0, R11, R12, R10 ;  /* 0x0000000c0b0a7225 */ /* 0x000fc8000780000a */
[----:B------:R-:W-:Y:S01]  /*0970*/  IMAD.HI.U32 R9, P1, R13, R17, R10 ;  /* 0x000000110d097227 */ /* 0x000fe2000782000a */
[----:B------:R-:W-:-:S03]  /*0980*/  IADD3.X R11, PT, PT, RZ, ~R3, RZ, P4, !PT ;  /* 0x80000003ff0b7210 */ /* 0x000fc600027fe4ff */
[CC--:B------:R-:W-:Y:S02]  /*0990*/  IMAD R10, R13.reuse, R12.reuse, RZ ;  /* 0x0000000c0d0a7224 */ /* 0x0c0fe400078e02ff */
[----:B------:R-:W-:-:S03]  /*09a0*/  IMAD.HI.U32 R12, R13, R12, RZ ;  /* 0x0000000c0d0c7227 */ /* 0x000fc600078e00ff */
[----:B------:R-:W-:Y:S01]  /*09b0*/  IADD3 R9, P2, PT, R10, R9, RZ ;  /* 0x000000090a097210 */ /* 0x000fe20007f5e0ff */
[----:B------:R-:W-:Y:S01]  /*09c0*/  IMAD.X R13, R12, 0x1, R13, P0 ;  /* 0x000000010c0d7824 */ /* 0x000fe200000e060d */
[----:B------:R-:W-:Y:S01]  /*09d0*/  SEL R12, R11, R3, !P3 ;  /* 0x000000030b0c7207 */ /* 0x000fe20005800000 */
[----:B------:R-:W-:Y:S02]  /*09e0*/  HFMA2 R11, -RZ, RZ, 0, 0 ;  /* 0x00000000ff0b7431 */ /* 0x000fe400000001ff */
[----:B------:R-:W-:Y:S01]  /*09f0*/  IMAD.HI.U32 R10, R9, R8, RZ ;  /* 0x00000008090a7227 */ /* 0x000fe200078e00ff */
[----:B------:R-:W-:-:S05]  /*0a00*/  IADD3.X R13, PT, PT, RZ, RZ, R13, P2, P1 ;  /* 0x000000ffff0d7210 */ /* 0x000fca00017e240d */
[-C--:B------:R-:W-:Y:S02]  /*0a10*/  IMAD R15, R13, R12.reuse, RZ ;  /* 0x0000000c0d0f7224 */ /* 0x080fe400078e02ff */
[----:B------:R-:W-:-:S04]  /*0a20*/  IMAD.WIDE.U32 R10, R9, R12, R10 ;  /* 0x0000000c090a7225 */ /* 0x000fc800078e000a */
[----:B------:R-:W-:-:S04]  /*0a30*/  IMAD.HI.U32 R9, R13, R12, RZ ;  /* 0x0000000c0d097227 */ /* 0x000fc800078e00ff */
[----:B------:R-:W-:-:S04]  /*0a40*/  IMAD.HI.U32 R10, P0, R13, R8, R10 ;  /* 0x000000080d0a7227 */ /* 0x000fc8000780000a */
[----:B------:R-:W-:Y:S01]  /*0a50*/  IMAD.X R9, RZ, RZ, R9, P0 ;  /* 0x000000ffff097224 */ /* 0x000fe200000e0609 */
[----:B------:R-:W-:-:S04]  /*0a60*/  IADD3 R13, P1, PT, R15, R10, RZ ;  /* 0x0000000a0f0d7210 */ /* 0x000fc80007f3e0ff */
[----:B------:R-:W-:Y:S01]  /*0a70*/  IADD3.X R9, PT, PT, RZ, R9, RZ, P1, !PT ;  /* 0x00000009ff097210 */ /* 0x000fe20000ffe4ff */
[----:B------:R-:W-:-:S04]  /*0a80*/  IMAD.WIDE.U32 R10, R13, R4, RZ ;  /* 0x000000040d0a7225 */ /* 0x000fc800078e00ff */
[C---:B------:R-:W-:Y:S01]  /*0a90*/  IMAD R11, R13.reuse, R5, R11 ;  /* 0x000000050d0b7224 */ /* 0x040fe200078e020b */
[----:B------:R-:W-:Y:S02]  /*0aa0*/  IADD3 R17, P1, PT, -R10, R8, RZ ;  /* 0x000000080a117210 */ /* 0x000fe40007f3e1ff */
[----:B------:R-:W-:Y:S01]  /*0ab0*/  IADD3 R8, P2, PT, R13, 0x1, RZ ;  /* 0x000000010d087810 */ /* 0x000fe20007f5e0ff */
[-C--:B------:R-:W-:Y:S01]  /*0ac0*/  IMAD R11, R9, R4.reuse, R11 ;  /* 0x00000004090b7224 */ /* 0x080fe200078e020b */
[----:B------:R-:W-:-:S03]  /*0ad0*/  ISETP.GE.U32.AND P0, PT, R17, R4, PT ;  /* 0x000000041100720c */ /* 0x000fc60003f06070 */
[----:B------:R-:W-:Y:S01]  /*0ae0*/  IMAD.X R19, R12, 0x1, ~R11, P1 ;  /* 0x000000010c137824 */ /* 0x000fe200008e0e0b */
[----:B------:R-:W-:Y:S01]  /*0af0*/  IADD3 R11, P1, PT, R17, -R4, RZ ;  /* 0x80000004110b7210 */ /* 0x000fe20007f3e0ff */
[----:B------:R-:W-:-:S03]  /*0b00*/  IMAD.X R10, RZ, RZ, R9, P2 ;  /* 0x000000ffff0a7224 */ /* 0x000fc600010e0609 */
[CC--:B------:R-:W-:Y:S02]  /*0b10*/  ISETP.GE.U32.AND.EX P0, PT, R19.reuse, R5.reuse, PT, P0 ;  /* 0x000000051300720c */ /* 0x0c0fe40003f06100 */
[----:B------:R-:W-:Y:S02]  /*0b20*/  IADD3.X R15, PT, PT, R19, ~R5, RZ, P1, !PT ;  /* 0x80000005130f7210 */ /* 0x000fe40000ffe4ff */
[----:B------:R-:W-:Y:S02]  /*0b30*/  SEL R11, R11, R17, P0 ;  /* 0x000000110b0b7207 */ /* 0x000fe40000000000 */
[----:B------:R-:W-:Y:S02]  /*0b40*/  SEL R15, R15, R19, P0 ;  /* 0x000000130f0f7207 */ /* 0x000fe40000000000 */
[----:B------:R-:W-:Y:S02]  /*0b50*/  SEL R13, R8, R13, P0 ;  /* 0x0000000d080d7207 */ /* 0x000fe40000000000 */
[----:B------:R-:W-:-:S02]  /*0b60*/  ISETP.GE.U32.AND P1, PT, R11, R4, PT ;  /* 0x000000040b00720c */ /* 0x000fc40003f26070 */
[----:B------:R-:W-:Y:S02]  /*0b70*/  SEL R8, R10, R9, P0 ;  /* 0x000000090a087207 */ /* 0x000fe40000000000 */
[----:B------:R-:W-:Y:S02]  /*0b80*/  IADD3 R4, P2, PT, R13, 0x1, RZ ;  /* 0x000000010d047810 */ /* 0x000fe40007f5e0ff */
[----:B------:R-:W-:Y:S02]  /*0b90*/  ISETP.GE.U32.AND.EX P0, PT, R15, R5, PT, P1 ;  /* 0x000000050f00720c */ /* 0x000fe40003f06110 */
[----:B------:R-:W-:Y:S02]  /*0ba0*/  IADD3.X R9, PT, PT, RZ, R8, RZ, P2, !PT ;  /* 0x00000008ff097210 */ /* 0x000fe400017fe4ff */
[----:B------:R-:W-:Y:S02]  /*0bb0*/  SEL R4, R4, R13, P0 ;  /* 0x0000000d04047207 */ /* 0x000fe40000000000 */
[----:B------:R-:W-:-:S02]  /*0bc0*/  LOP3.LUT R10, R7, R3, RZ, 0x3c, !PT ;  /* 0x00000003070a7212 */ /* 0x000fc400078e3cff */
[----:B------:R-:W-:Y:S02]  /*0bd0*/  SEL R9, R9, R8, P0 ;  /* 0x0000000809097207 */ /* 0x000fe40000000000 */
[-C--:B------:R-:W-:Y:S02]  /*0be0*/  IADD3 R5, P2, PT, RZ, -R4.reuse, RZ ;  /* 0x80000004ff057210 */ /* 0x080fe40007f5e0ff */
[----:B------:R-:W-:Y:S02]  /*0bf0*/  ISETP.GE.AND P1, PT, R10, RZ, PT ;  /* 0x000000ff0a00720c */ /* 0x000fe40003f26270 */
[----:B------:R-:W-:Y:S01]  /*0c00*/  ISETP.NE.U32.AND P0, PT, R6, RZ, PT ;  /* 0x000000ff0600720c */ /* 0x000fe20003f05070 */
[----:B------:R-:W-:Y:S01]  /*0c10*/  IMAD.X R8, RZ, RZ, ~R9, P2 ;  /* 0x000000ffff087224 */ /* 0x000fe200010e0e09 */
[----:B------:R-:W-:Y:S01]  /*0c20*/  SEL R6, R5, R4, !P1 ;  /* 0x0000000405067207 */ /* 0x000fe20004800000 */
[----:B------:R-:W-:Y:S01]  /*0c30*/  IMAD.MOV.U32 R5, RZ, RZ, 0x0 ;  /* 0x00000000ff057424 */ /* 0x000fe200078e00ff */
[----:B------:R-:W-:-:S02]  /*0c40*/  MOV R4, R0 ;  /* 0x0000000000047202 */ /* 0x000fc40000000f00 */
[----:B------:R-:W-:Y:S02]  /*0c50*/  ISETP.NE.AND.EX P0, PT, R7, RZ, PT, P0 ;  /* 0x000000ff0700720c */ /* 0x000fe40003f05300 */
[----:B------:R-:W-:Y:S02]  /*0c60*/  SEL R9, R8, R9, !P1 ;  /* 0x0000000908097207 */ /* 0x000fe40004800000 */
[----:B------:R-:W-:Y:S02]  /*0c70*/  SEL R6, R6, 0xffffffff, P0 ;  /* 0xffffffff06067807 */ /* 0x000fe40000000000 */
[----:B------:R-:W-:Y:S01]  /*0c80*/  SEL R9, R9, 0xffffffff, P0 ;  /* 0xffffffff09097807 */ /* 0x000fe20000000000 */
[----:B------:R-:W-:Y:S06]  /*0c90*/  RET.REL.NODEC R4 `(_Z29CalculateThomasTransformationPlS_S_S_ii) ;  /* 0xfffffff004d87950 */ /* 0x000fec0003c3ffff */
        .weak           $__internal_1_$__cuda_sm20_sqrt_rn_f32_slowpath
        .type           $__internal_1_$__cuda_sm20_sqrt_rn_f32_slowpath,@function
        .size           $__internal_1_$__cuda_sm20_sqrt_rn_f32_slowpath,(.L_x_13 - $__internal_1_$__cuda_sm20_sqrt_rn_f32_slowpath)
$__internal_1_$__cuda_sm20_sqrt_rn_f32_slowpath:
[----:B------:R-:W-:-:S13]  /*0ca0*/  LOP3.LUT P0, RZ, R17, 0x7fffffff, RZ, 0xc0, !PT ;  /* 0x7fffffff11ff7812 */ /* 0x000fda000780c0ff */
[----:B------:R-:W-:Y:S01]  /*0cb0*/  @!P0 MOV R6, R17 ;  /* 0x0000001100068202 */ /* 0x000fe20000000f00 */
[----:B------:R-:W-:Y:S06]  /*0cc0*/  @!P0 BRA `(.L_x_6) ;  /* 0x0000000000448947 */ /* 0x000fec0003800000 */
[----:B------:R-:W-:Y:S01]  /*0cd0*/  FSETP.GEU.FTZ.AND P0, PT, R17, RZ, PT ;  /* 0x000000ff1100720b */ /* 0x000fe20003f1e000 */
[----:B------:R-:W-:-:S12]  /*0ce0*/  IMAD.MOV.U32 R0, RZ, RZ, R17 ;  /* 0x000000ffff007224 */ /* 0x000fd800078e0011 */
[----:B------:R-:W-:Y:S01]  /*0cf0*/  @!P0 MOV R6, 0x7fffffff ;  /* 0x7fffffff00068802 */ /* 0x000fe20000000f00 */
[----:B------:R-:W-:Y:S06]  /*0d00*/  @!P0 BRA `(.L_x_6) ;  /* 0x0000000000348947 */ /* 0x000fec0003800000 */
[----:B------:R-:W-:-:S13]  /*0d10*/  FSETP.GTU.FTZ.AND P0, PT, |R0|, +INF , PT ;  /* 0x7f8000000000780b */ /* 0x000fda0003f1c200 */
[----:B------:R-:W-:Y:S01]  /*0d20*/  @P0 FADD.FTZ R6, R0, 1 ;  /* 0x3f80000000060421 */ /* 0x000fe20000010000 */
[----:B------:R-:W-:Y:S06]  /*0d30*/  @P0 BRA `(.L_x_6) ;  /* 0x0000000000280947 */ /* 0x000fec0003800000 */
[----:B------:R-:W-:-:S13]  /*0d40*/  FSETP.NEU.FTZ.AND P0, PT, |R0|, +INF , PT ;  /* 0x7f8000000000780b */ /* 0x000fda0003f1d200 */
[----:B------:R-:W-:-:S04]  /*0d50*/  @P0 FFMA R7, R0, 1.84467440737095516160e+19, RZ ;  /* 0x5f80000000070823 */ /* 0x000fc800000000ff */
[----:B------:R-:W0:Y:S02]  /*0d60*/  @P0 MUFU.RSQ R6, R7 ;  /* 0x0000000700060308 */ /* 0x000e240000001400 */
[----:B0-----:R-:W-:Y:S01]  /*0d70*/  @P0 FMUL.FTZ R8, R7, R6 ;  /* 0x0000000607080220 */ /* 0x001fe20000410000 */
[----:B------:R-:W-:Y:S01]  /*0d80*/  @P0 FMUL.FTZ R10, R6, 0.5 ;  /* 0x3f000000060a0820 */ /* 0x000fe20000410000 */
[----:B------:R-:W-:Y:S02]  /*0d90*/  @!P0 IMAD.MOV.U32 R6, RZ, RZ, R0 ;  /* 0x000000ffff068224 */ /* 0x000fe400078e0000 */
[----:B------:R-:W-:-:S04]  /*0da0*/  @P0 FADD.FTZ R9, -R8, -RZ ;  /* 0x800000ff08090221 */ /* 0x000fc80000010100 */
[----:B------:R-:W-:-:S04]  /*0db0*/  @P0 FFMA R9, R8, R9, R7 ;  /* 0x0000000908090223 */ /* 0x000fc80000000007 */
[----:B------:R-:W-:-:S04]  /*0dc0*/  @P0 FFMA R9, R9, R10, R8 ;  /* 0x0000000a09090223 */ /* 0x000fc80000000008 */
[----:B------:R-:W-:-:S07]  /*0dd0*/  @P0 FMUL.FTZ R6, R9, 2.3283064365386962891e-10 ;  /* 0x2f80000009060820 */ /* 0x000fce0000410000 */
.L_x_6:
[----:B------:R-:W-:Y:S01]  /*0de0*/  HFMA2 R7, -RZ, RZ, 0, 0 ;  /* 0x00000000ff077431 */ /* 0x000fe200000001ff */
[----:B------:R-:W-:Y:S01]  /*0df0*/  MOV R0, R6 ;  /* 0x0000000600007202 */ /* 0x000fe20000000f00 */
[----:B------:R-:W-:-:S04]  /*0e00*/  IMAD.MOV.U32 R6, RZ, RZ, R11 ;  /* 0x000000ffff067224 */ /* 0x000fc800078e000b */
[----:B------:R-:W-:Y:S05]  /*0e10*/  RET.REL.NODEC R6 `(_Z29CalculateThomasTransformationPlS_S_S_ii) ;  /* 0xfffffff006787950 */ /* 0x000fea0003c3ffff */
.L_x_7:
[----:B------:R-:W-:-:S00]  /*0e20*/  BRA `(.L_x_7) ;  /* 0xfffffffc00fc7947 */ /* 0x000fc0000383ffff */
[----:B------:R-:W-:-:S00]  /*0e30*/  NOP ;  /* 0x0000000000007918 */ /* 0x000fc00000000000 */
        /* <DEDUP_REMOVED lines=12> */
.L_x_13:


//--------------------- .text._Z26CalculateInvertedGrayScalePlS_S_S_ii --------------------------
	.section	.text._Z26CalculateInvertedGrayScalePlS_S_S_ii,"ax",@progbits
	.align	128
        .global         _Z26CalculateInvertedGrayScalePlS_S_S_ii
        .type           _Z26CalculateInvertedGrayScalePlS_S_S_ii,@function
        .size           _Z26CalculateInvertedGrayScalePlS_S_S_ii,(.L_x_14 - _Z26CalculateInvertedGrayScalePlS_S_S_ii)
        .other          _Z26CalculateInvertedGrayScalePlS_S_S_ii,@"STO_CUDA_ENTRY STV_DEFAULT"
_Z26CalculateInvertedGrayScalePlS_S_S_ii:
.text._Z26CalculateInvertedGrayScalePlS_S_S_ii:
        /* <DEDUP_REMOVED lines=21> */
[----:B-----5:R-:W-:-:S03]  /*0150*/  IMAD R7, R0, UR8, R7 ;  /* 0x0000000800077c24 */ /* 0x020fc6000f8e0207 */
[----:B------:R-:W-:Y:S01]  /*0160*/  SHF.R.S32.HI R0, RZ, 0x1f, R5 ;  /* 0x0000001fff007819 */ /* 0x000fe20000011405 */
[----:B------:R-:W-:-:S05]  /*0170*/  IMAD.WIDE.U32 R2, R7, UR4, R2 ;  /* 0x0000000407027c25 */ /* 0x000fca000f8e0002 */
[----:B------:R-:W-:-:S04]  /*0180*/  LOP3.LUT R4, R3, R0, RZ, 0xfc, !PT ;  /* 0x0000000003047212 */ /* 0x000fc800078efcff */
[----:B------:R-:W-:-:S13]  /*0190*/  ISETP.NE.U32.AND P0, PT, R4, RZ, PT ;  /* 0x000000ff0400720c */ /* 0x000fda0003f05070 */
[----:B------:R-:W-:Y:S05]  /*01a0*/  @P0 BRA `(.L_x_9) ;  /* 0x0000000000600947 */ /* 0x000fea0003800000 */
[----:B------:R-:W0:Y:S01]  /*01b0*/  I2F.U32.RP R3, R5 ;  /* 0x0000000500037306 */ /* 0x000e220000209000 */
[----:B------:R-:W-:Y:S01]  /*01c0*/  ISETP.NE.U32.AND P2, PT, R5, RZ, PT ;  /* 0x000000ff0500720c */ /* 0x000fe20003f45070 */
[----:B------:R-:W-:-:S06]  /*01d0*/  IMAD.MOV.U32 R11, RZ, RZ, RZ ;  /* 0x000000ffff0b7224 */ /* 0x000fcc00078e00ff */
[----:B0-----:R-:W0:Y:S02]  /*01e0*/  MUFU.RCP R3, R3 ;  /* 0x0000000300037308 */ /* 0x001e240000001000 */
[----:B0-----:R-:W-:Y:S02]  /*01f0*/  VIADD R6, R3, 0xffffffe ;  /* 0x0ffffffe03067836 */ /* 0x001fe40000000000 */
[----:B------:R-:W-:-:S04]  /*0200*/  IMAD.MOV.U32 R3, RZ, RZ, RZ ;  /* 0x000000ffff037224 */ /* 0x000fc800078e00ff */
[----:B------:R0:W1:Y:S02]  /*0210*/  F2I.FTZ.U32.TRUNC.NTZ R7, R6 ;  /* 0x0000000600077305 */ /* 0x000064000021f000 */
[----:B0-----:R-:W-:Y:S01]  /*0220*/  IMAD.MOV.U32 R6, RZ, RZ, RZ ;  /* 0x000000ffff067224 */ /* 0x001fe200078e00ff */
[----:B-1----:R-:W-:-:S05]  /*0230*/  IADD3 R4, PT, PT, RZ, -R7, RZ ;  /* 0x80000007ff047210 */ /* 0x002fca0007ffe0ff */
[----:B------:R-:W-:-:S04]  /*0240*/  IMAD R9, R4, R5, RZ ;  /* 0x0000000504097224 */ /* 0x000fc800078e02ff */
[----:B------:R-:W-:-:S06]  /*0250*/  IMAD.HI.U32 R7, R7, R9, R6 ;  /* 0x0000000907077227 */ /* 0x000fcc00078e0006 */
[----:B------:R-:W-:-:S04]  /*0260*/  IMAD.HI.U32 R7, R7, R2, RZ ;  /* 0x0000000207077227 */ /* 0x000fc800078e00ff */
[----:B------:R-:W-:-:S04]  /*0270*/  IMAD.MOV R4, RZ, RZ, -R7 ;  /* 0x000000ffff047224 */ /* 0x000fc800078e0a07 */
[----:B------:R-:W-:-:S05]  /*0280*/  IMAD R4, R5, R4, R2 ;  /* 0x0000000405047224 */ /* 0x000fca00078e0202 */
[----:B------:R-:W-:-:S13]  /*0290*/  ISETP.GE.U32.AND P0, PT, R4, R5, PT ;  /* 0x000000050400720c */ /* 0x000fda0003f06070 */
[----:B------:R-:W-:Y:S01]  /*02a0*/  @P0 IMAD.IADD R4, R4, 0x1, -R5 ;  /* 0x0000000104040824 */ /* 0x000fe200078e0a05 */
[----:B------:R-:W-:-:S04]  /*02b0*/  @P0 IADD3 R7, PT, PT, R7, 0x1, RZ ;  /* 0x0000000107070810 */ /* 0x000fc80007ffe0ff */
[----:B------:R-:W-:-:S13]  /*02c0*/  ISETP.GE.U32.AND P1, PT, R4, R5, PT ;  /* 0x000000050400720c */ /* 0x000fda0003f26070 */
[----:B------:R-:W-:Y:S01]  /*02d0*/  @P1 VIADD R7, R7, 0x1 ;  /* 0x0000000107071836 */ /* 0x000fe20000000000 */
[----:B------:R-:W-:-:S05]  /*02e0*/  @!P2 LOP3.LUT R7, RZ, R5, RZ, 0x33, !PT ;  /* 0x00000005ff07a212 */ /* 0x000fca00078e33ff */
[----:B------:R-:W-:-:S04]  /*02f0*/  IMAD.MOV R6, RZ, RZ, -R7 ;  /* 0x000000ffff067224 */ /* 0x000fc800078e0a07 */
[----:B------:R-:W-:Y:S01]  /*0300*/  IMAD R6, R5, R6, R2 ;  /* 0x0000000605067224 */ /* 0x000fe200078e0202 */
[----:B------:R-:W-:Y:S01]  /*0310*/  MOV R2, R7 ;  /* 0x0000000700027202 */ /* 0x000fe20000000f00 */
[----:B------:R-:W-:Y:S06]  /*0320*/  BRA `(.L_x_10) ;  /* 0x0000000000347947 */ /* 0x000fec0003800000 */
.L_x_9:
[----:B------:R-:W-:-:S07]  /*0330*/  MOV R6, 0x350 ;  /* 0x0000035000067802 */ /* 0x000fce0000000f00 */
[----:B------:R-:W-:Y:S05]  /*0340*/  CALL.REL.NOINC `($__internal_2_$__cuda_sm20_div_s64) ;  /* 0x0000000000fc7944 */ /* 0x000fea0003c00000 */
[----:B------:R-:W0:Y:S01]  /*0350*/  LDCU UR4, c[0x0][0x3a4] ;  /* 0x00007480ff0477ac */ /* 0x000e220008000800 */
[----:B------:R-:W-:-:S05]  /*0360*/  IADD3 R6, P0, PT, RZ, -R4, RZ ;  /* 0x80000004ff067210 */ /* 0x000fca0007f1e0ff */
[----:B------:R-:W-:Y:S02]  /*0370*/  IMAD.X R8, RZ, RZ, ~R9, P0 ;  /* 0x000000ffff087224 */ /* 0x000fe400000e0e09 */
[----:B0-----:R-:W-:-:S04]  /*0380*/  IMAD.U32 R5, RZ, RZ, UR4 ;  /* 0x00000004ff057e24 */ /* 0x001fc8000f8e00ff */
[-C--:B------:R-:W-:Y:S02]  /*0390*/  IMAD R7, R8, R5.reuse, RZ ;  /* 0x0000000508077224 */ /* 0x080fe400078e02ff */
[----:B------:R-:W-:-:S04]  /*03a0*/  IMAD.WIDE.U32 R2, R6, R5, R2 ;  /* 0x0000000506027225 */ /* 0x000fc800078e0002 */
[----:B------:R-:W-:Y:S01]  /*03b0*/  IMAD R7, R0, R6, R7 ;  /* 0x0000000600077224 */ /* 0x000fe200078e0207 */
[----:B------:R-:W-:Y:S01]  /*03c0*/  MOV R6, R2 ;  /* 0x0000000200067202 */ /* 0x000fe20000000f00 */
[----:B------:R-:W-:Y:S02]  /*03d0*/  IMAD.MOV.U32 R2, RZ, RZ, R4 ;  /* 0x000000ffff027224 */ /* 0x000fe400078e0004 */
[----:B------:R-:W-:Y:S02]  /*03e0*/  IMAD.IADD R11, R3, 0x1, R7 ;  /* 0x00000001030b7824 */ /* 0x000fe400078e0207 */
[----:B------:R-:W-:-:S07]  /*03f0*/  IMAD.MOV.U32 R3, RZ, RZ, R9 ;  /* 0x000000ffff037224 */ /* 0x000fce00078e0009 */
.L_x_10:
[----:B------:R-:W-:Y:S05]  /*0400*/  BSYNC.RECONVERGENT B0 ;  /* 0x0000000000007941 */ /* 0x000fea0003800200 */
.L_x_8:
[----:B------:R-:W0:Y:S02]  /*0410*/  LDC R9, c[0x0][0x3a0] ;  /* 0x0000e800ff097b82 */ /* 0x000e240000000800 */
[----:B0-----:R-:W-:Y:S02]  /*0420*/  ISETP.GE.U32.AND P0, PT, R2, R9, PT ;  /* 0x000000090200720c */ /* 0x001fe40003f06070 */
[----:B------:R-:W-:-:S04]  /*0430*/  SHF.R.S32.HI R7, RZ, 0x1f, R9 ;  /* 0x0000001fff077819 */ /* 0x000fc80000011409 */
[----:B------:R-:W-:-:S13]  /*0440*/  ISETP.GE.AND.EX P0, PT, R3, R7, PT, P0 ;  /* 0x000000070300720c */ /* 0x000fda0003f06300 */
[----:B------:R-:W-:Y:S05]  /*0450*/  @P0 EXIT ;  /* 0x000000000000094d */ /* 0x000fea0003800000 */
[----:B------:R-:W0:Y:S01]  /*0460*/  LDCU.128 UR8, c[0x0][0x380] ;  /* 0x00007000ff0877ac */ /* 0x000e220008000c00 */
[----:B------:R-:W-:Y:S01]  /*0470*/  MOV R7, R11 ;  /* 0x0000000b00077202 */ /* 0x000fe20000000f00 */
[-C--:B------:R-:W-:Y:S01]  /*0480*/  IMAD R13, R3, R5.reuse, RZ ;  /* 0x00000005030d7224 */ /* 0x080fe200078e02ff */
[----:B------:R-:W1:Y:S03]  /*0490*/  LDCU.128 UR12, c[0x0][0x390] ;  /* 0x00007200ff0c77ac */ /* 0x000e660008000c00 */
[----:B------:R-:W-:Y:S02]  /*04a0*/  IMAD R13, R0, R2, R13 ;  /* 0x00000002000d7224 */ /* 0x000fe400078e020d */
[----:B------:R-:W-:Y:S01]  /*04b0*/  IMAD.WIDE.U32 R10, R2, R5, R6 ;  /* 0x00000005020a7225 */ /* 0x000fe200078e0006 */
[----:B------:R-:W2:Y:S03]  /*04c0*/  LDCU.64 UR4, c[0x0][0x358] ;  /* 0x00006b00ff0477ac */ /* 0x000ea60008000a00 */
[----:B------:R-:W-:-:S02]  /*04d0*/  IMAD.IADD R11, R11, 0x1, R13 ;  /* 0x000000010b0b7824 */ /* 0x000fc400078e020d */
[----:B------:R-:W-:-:S03]  /*04e0*/  IMAD.SHL.U32 R14, R10, 0x8, RZ ;  /* 0x000000080a0e7824 */ /* 0x000fc600078e00ff */
[----:B------:R-:W-:Y:S02]  /*04f0*/  SHF.L.U64.HI R4, R10, 0x3, R11 ;  /* 0x000000030a047819 */ /* 0x000fe4000001020b */
[C---:B0-----:R-:W-:Y:S02]  /*0500*/  IADD3 R10, P0, PT, R14.reuse, UR8, RZ ;  /* 0x000000080e0a7c10 */ /* 0x041fe4000ff1e0ff */
[C---:B-1----:R-:W-:Y:S02]  /*0510*/  IADD3 R12, P1, PT, R14.reuse, UR12, RZ ;  /* 0x0000000c0e0c7c10 */ /* 0x042fe4000ff3e0ff */
[----:B------:R-:W-:Y:S02]  /*0520*/  IADD3 R14, P2, PT, R14, UR10, RZ ;  /* 0x0000000a0e0e7c10 */ /* 0x000fe4000ff5e0ff */
[C---:B------:R-:W-:Y:S02]  /*0530*/  IADD3.X R11, PT, PT, R4.reuse, UR9, RZ, P0, !PT ;  /* 0x00000009040b7c10 */ /* 0x040fe400087fe4ff */
[----:B------:R-:W-:-:S02]  /*0540*/  IADD3.X R13, PT, PT, R4, UR13, RZ, P1, !PT ;  /* 0x0000000d040d7c10 */ /* 0x000fc40008ffe4ff */
[----:B------:R-:W-:Y:S02]  /*0550*/  IADD3.X R15, PT, PT, R4, UR11, RZ, P2, !PT ;  /* 0x0000000b040f7c10 */ /* 0x000fe400097fe4ff */
[----:B--2---:R-:W2:Y:S04]  /*0560*/  LDG.E.64 R10, desc[UR4][R10.64] ;  /* 0x000000040a0a7981 */ /* 0x004ea8000c1e1b00 */
[----:B------:R-:W2:Y:S04]  /*0570*/  LDG.E.64 R12, desc[UR4][R12.64] ;  /* 0x000000040c0c7981 */ /* 0x000ea8000c1e1b00 */
[----:B------:R-:W2:Y:S02]  /*0580*/  LDG.E.64 R14, desc[UR4][R14.64] ;  /* 0x000000040e0e7981 */ /* 0x000ea4000c1e1b00 */
[----:B--2---:R-:W-:-:S04]  /*0590*/  IADD3 R21, P0, P1, R14, R12, R10 ;  /* 0x0000000c0e157210 */ /* 0x004fc8000791e00a */
[----:B------:R-:W-:-:S05]  /*05a0*/  IADD3.X R23, PT, PT, R15, R13, R11, P0, P1 ;  /* 0x0000000d0f177210 */ /* 0x000fca00007e240b */
[----:B------:R-:W-:-:S04]  /*05b0*/  IMAD.WIDE.U32 R16, R23, 0x55555556, RZ ;  /* 0x5555555617107825 */ /* 0x000fc800078e00ff */
[----:B------:R-:W-:-:S04]  /*05c0*/  IMAD.WIDE.U32 R18, P0, R21, 0x55555555, R16 ;  /* 0x5555555515127825 */ /* 0x000fc80007800010 */
[----:B------:R-:W-:-:S04]  /*05d0*/  IMAD.WIDE.U32 R16, R21, 0x55555556, RZ ;  /* 0x5555555615107825 */ /* 0x000fc800078e00ff */
[----:B------:R-:W-:Y:S01]  /*05e0*/  VIADD R21, R9, 0xffffffff ;  /* 0xffffffff09157836 */ /* 0x000fe20000000000 */
[----:B------:R-:W-:Y:S01]  /*05f0*/  IADD3.X R9, PT, PT, RZ, RZ, RZ, P0, !PT ;  /* 0x000000ffff097210 */ /* 0x000fe200007fe4ff */
[----:B------:R-:W-:Y:S01]  /*0600*/  IMAD.MOV.U32 R8, RZ, RZ, R19 ;  /* 0x000000ffff087224 */ /* 0x000fe200078e0013 */
[----:B------:R-:W-:Y:S02]  /*0610*/  IADD3 RZ, P0, PT, R17, R18, RZ ;  /* 0x0000001211ff7210 */ /* 0x000fe40007f1e0ff */
[----:B------:R-:W-:-:S03]  /*0620*/  IADD3 R11, P1, PT, R21, -R2, RZ ;  /* 0x80000002150b7210 */ /* 0x000fc60007f3e0ff */
[----:B------:R-:W-:Y:S01]  /*0630*/  IMAD.WIDE.U32.X R8, R23, 0x55555555, R8, P0 ;  /* 0x5555555517087825 */ /* 0x000fe200000e0408 */
[----:B------:R-:W-:Y:S02]  /*0640*/  LEA.HI.X.SX32 R2, R21, ~R3, 0x1, P1 ;  /* 0x8000000315027211 */ /* 0x000fe400008f0eff */
[----:B------:R-:W-:Y:S01]  /*0650*/  ISETP.LT.AND P1, PT, R23, RZ, PT ;  /* 0x000000ff1700720c */ /* 0x000fe20003f21270 */
[----:B------:R-:W-:Y:S01]  /*0660*/  IMAD.WIDE.U32 R6, R11, R5, R6 ;  /* 0x000000050b067225 */ /* 0x000fe200078e0006 */
[----:B------:R-:W-:-:S03]  /*0670*/  IADD3 R3, P0, PT, R8, -0x55555556, RZ ;  /* 0xaaaaaaaa08037810 */ /* 0x000fc60007f1e0ff */
[----:B------:R-:W-:Y:S01]  /*0680*/  IMAD R2, R2, R5, RZ ;  /* 0x0000000502027224 */ /* 0x000fe200078e02ff */
[----:B------:R-:W-:-:S03]  /*0690*/  IADD3.X R13, PT, PT, R9, -0x55555556, RZ, P0, !PT ;  /* 0xaaaaaaaa090d7810 */ /* 0x000fc600007fe4ff */
[----:B------:R-:W-:Y:S01]  /*06a0*/  IMAD R11, R0, R11, R2 ;  /* 0x0000000b000b7224 */ /* 0x000fe200078e0202 */
[----:B------:R-:W-:Y:S02]  /*06b0*/  SEL R2, R3, R8, P1 ;  /* 0x0000000803027207 */ /* 0x000fe40000800000 */
[----:B------:R-:W-:Y:S01]  /*06c0*/  SEL R9, R13, R9, P1 ;  /* 0x000000090d097207 */ /* 0x000fe20000800000 */
[----:B------:R-:W-:Y:S01]  /*06d0*/  IMAD.IADD R3, R7, 0x1, R11 ;  /* 0x0000000107037824 */ /* 0x000fe200078e020b */
[C---:B------:R-:W-:Y:S02]  /*06e0*/  LEA R4, P1, R6.reuse, UR14, 0x3 ;  /* 0x0000000e06047c11 */ /* 0x040fe4000f8218ff */
[----:B------:R-:W-:Y:S02]  /*06f0*/  LEA.HI R2, P0, R9, R2, RZ, 0x1 ;  /* 0x0000000209027211 */ /* 0x000fe400078108ff */
[----:B------:R-:W-:-:S03]  /*0700*/  LEA.HI.X R5, R6, UR15, R3, 0x3, P1 ;  /* 0x0000000f06057c11 */ /* 0x000fc600088f1c03 */
[----:B------:R-:W-:-:S05]  /*0710*/  IMAD.X R3, RZ, RZ, R9, P0 ;  /* 0x000000ffff037224 */ /* 0x000fca00000e0609 */
[----:B------:R-:W-:Y:S01]  /*0720*/  STG.E.64 desc[UR4][R4.64], R2 ;  /* 0x0000000204007986 */ /* 0x000fe2000c101b04 */
[----:B------:R-:W-:Y:S05]  /*0730*/  EXIT ;  /* 0x000000000000794d */ /* 0x000fea0003800000 */
        .weak           $__internal_2_$__cuda_sm20_div_s64
        .type           $__internal_2_$__cuda_sm20_div_s64,@function
        .size           $__internal_2_$__cuda_sm20_div_s64,(.L_x_14 - $__internal_2_$__cuda_sm20_div_s64)
$__internal_2_$__cuda_sm20_div_s64:
        /* <DEDUP_REMOVED lines=41> */
[----:B------:R-:W-:Y:S02]  /*09d0*/  IMAD.MOV.U32 R11, RZ, RZ, RZ ;  /* 0x000000ffff0b7224 */ /* 0x000fe400078e00ff */
[----:B------:R-:W-:Y:S01]  /*09e0*/  IMAD.HI.U32 R10, R9, R8, RZ ;  /* 0x00000008090a7227 */ /* 0x000fe200078e00ff */
[----:B------:R-:W-:-:S03]  /*09f0*/  IADD3.X R13, PT, PT, RZ, RZ, R13, P2, P1 ;  /* 0x000000ffff0d7210 */ /* 0x000fc600017e240d */
[----:B------:R-:W-:-:S04]  /*0a00*/  IMAD.WIDE.U32 R10, R9, R12, R10 ;  /* 0x0000000c090a7225 */ /* 0x000fc800078e000a */
[C---:B------:R-:W-:Y:S02]  /*0a10*/  IMAD R15, R13.reuse, R12, RZ ;  /* 0x0000000c0d0f7224 */ /* 0x040fe400078e02ff */
[----:B------:R-:W-:-:S04]  /*0a20*/  IMAD.HI.U32 R10, P0, R13, R8, R10 ;  /* 0x000000080d0a7227 */ /* 0x000fc8000780000a */
[----:B------:R-:W-:Y:S01]  /*0a30*/  IMAD.HI.U32 R9, R13, R12, RZ ;  /* 0x0000000c0d097227 */ /* 0x000fe200078e00ff */
[----:B------:R-:W-:-:S04]  /*0a40*/  IADD3 R13, P1, PT, R15, R10, RZ ;  /* 0x0000000a0f0d7210 */ /* 0x000fc80007f3e0ff */
[----:B------:R-:W-:Y:S01]  /*0a50*/  IADD3.X R9, PT, PT, R9, RZ, RZ, P0, !PT ;  /* 0x000000ff09097210 */ /* 0x000fe200007fe4ff */
[----:B------:R-:W-:-:S04]  /*0a60*/  IMAD.WIDE.U32 R10, R13, R4, RZ ;  /* 0x000000040d0a7225 */ /* 0x000fc800078e00ff */
[----:B------:R-:W-:Y:S01]  /*0a70*/  IMAD.X R9, RZ, RZ, R9, P1 ;  /* 0x000000ffff097224 */ /* 0x000fe200008e0609 */
[----:B------:R-:W-:Y:S01]  /*0a80*/  IADD3 R17, P1, PT, -R10, R8, RZ ;  /* 0x000000080a117210 */ /* 0x000fe20007f3e1ff */
[C---:B------:R-:W-:Y:S01]  /*0a90*/  IMAD R11, R13.reuse, R5, R11 ;  /* 0x000000050d0b7224 */ /* 0x040fe200078e020b */
[----:B------:R-:W-:Y:S02]  /*0aa0*/  IADD3 R8, P2, PT, R13, 0x1, RZ ;  /* 0x000000010d087810 */ /* 0x000fe40007f5e0ff */
[-C--:B------:R-:W-:Y:S01]  /*0ab0*/  ISETP.GE.U32.AND P0, PT, R17, R4.reuse, PT ;  /* 0x000000041100720c */ /* 0x080fe20003f06070 */
[-C--:B------:R-:W-:Y:S02]  /*0ac0*/  IMAD R11, R9, R4.reuse, R11 ;  /* 0x00000004090b7224 */ /* 0x080fe400078e020b */
[----:B------:R-:W-:Y:S02]  /*0ad0*/  IMAD.X R10, RZ, RZ, R9, P2 ;  /* 0x000000ffff0a7224 */ /* 0x000fe400010e0609 */
[----:B------:R-:W-:Y:S01]  /*0ae0*/  IMAD.X R19, R12, 0x1, ~R11, P1 ;  /* 0x000000010c137824 */ /* 0x000fe200008e0e0b */
[----:B------:R-:W-:-:S04]  /*0af0*/  IADD3 R11, P1, PT, R17, -R4, RZ ;  /* 0x80000004110b7210 */ /* 0x000fc80007f3e0ff */
        /* <DEDUP_REMOVED lines=9> */
[----:B------:R-:W-:Y:S01]  /*0b90*/  LOP3.LUT R10, R0, R3, RZ, 0x3c, !PT ;  /* 0x00000003000a7212 */ /* 0x000fe200078e3cff */
[----:B------:R-:W-:Y:S01]  /*0ba0*/  IMAD.X R9, RZ, RZ, R8, P2 ;  /* 0x000000ffff097224 */ /* 0x000fe200010e0608 */
[----:B------:R-:W-:Y:S02]  /*0bb0*/  SEL R4, R4, R13, P0 ;  /* 0x0000000d04047207 */ /* 0x000fe40000000000 */
[----:B------:R-:W-:-:S02]  /*0bc0*/  ISETP.GE.AND P1, PT, R10, RZ, PT ;  /* 0x000000ff0a00720c */ /* 0x000fc40003f26270 */
[----:B------:R-:W-:Y:S02]  /*0bd0*/  SEL R9, R9, R8, P0 ;  /* 0x0000000809097207 */ /* 0x000fe40000000000 */
[-C--:B------:R-:W-:Y:S02]  /*0be0*/  IADD3 R5, P2, PT, RZ, -R4.reuse, RZ ;  /* 0x80000004ff057210 */ /* 0x080fe40007f5e0ff */
[----:B------:R-:W-:Y:S01]  /*0bf0*/  ISETP.NE.U32.AND P0, PT, R7, RZ, PT ;  /* 0x000000ff0700720c */ /* 0x000fe20003f05070 */
[----:B------:R-:W-:Y:S01]  /*0c00*/  IMAD.MOV.U32 R7, RZ, RZ, 0x0 ;  /* 0x00000000ff077424 */ /* 0x000fe200078e00ff */
[----:B------:R-:W-:Y:S02]  /*0c10*/  IADD3.X R8, PT, PT, RZ, ~R9, RZ, P2, !PT ;  /* 0x80000009ff087210 */ /* 0x000fe400017fe4ff */
[----:B------:R-:W-:Y:S02]  /*0c20*/  ISETP.NE.AND.EX P0, PT, R0, RZ, PT, P0 ;  /* 0x000000ff0000720c */ /* 0x000fe40003f05300 */
[----:B------:R-:W-:-:S02]  /*0c30*/  SEL R4, R5, R4, !P1 ;  /* 0x0000000405047207 */ /* 0x000fc40004800000 */
[----:B------:R-:W-:Y:S02]  /*0c40*/  SEL R9, R8, R9, !P1 ;  /* 0x0000000908097207 */ /* 0x000fe40004800000 */
[----:B------:R-:W-:Y:S02]  /*0c50*/  SEL R4, R4, 0xffffffff, P0 ;  /* 0xffffffff04047807 */ /* 0x000fe40000000000 */
[----:B------:R-:W-:Y:S01]  /*0c60*/  SEL R9, R9, 0xffffffff, P0 ;  /* 0xffffffff09097807 */ /* 0x000fe20000000000 */
[----:B------:R-:W-:Y:S06]  /*0c70*/  RET.REL.NODEC R6 `(_Z26CalculateInvertedGrayScalePlS_S_S_ii) ;  /* 0xfffffff006e07950 */ /* 0x000fec0003c3ffff */
.L_x_11:
        /* <DEDUP_REMOVED lines=16> */
.L_x_14:


//--------------------- .nv.shared.reserved.0     --------------------------
	.section	.nv.shared.reserved.0,"aw",@nobits
	.weak		__nv_reservedSMEM_offset_0_alias
	.size		__nv_reservedSMEM_offset_0_alias, 0, 64
	.other		__nv_reservedSMEM_offset_0_alias,@"STO_CUDA_RESERVED_SHARED STV_DEFAULT"
__nv_reservedSMEM_offset_0_alias:
	.zero		0
	.zero		64


//--------------------- .nv.constant0._Z29CalculateThomasTransformationPlS_S_S_ii --------------------------
	.section	.nv.constant0._Z29CalculateThomasTransformationPlS_S_S_ii,"a",@progbits
	.sectionflags	@""
	.align	4
.nv.constant0._Z29CalculateThomasTransformationPlS_S_S_ii:
	.zero		936


//--------------------- .nv.constant0._Z26CalculateInvertedGrayScalePlS_S_S_ii --------------------------
	.section	.nv.constant0._Z26CalculateInvertedGrayScalePlS_S_S_ii,"a",@progbits
	.sectionflags	@""
	.align	4
.nv.constant0._Z26CalculateInvertedGrayScalePlS_S_S_ii:
	.zero		936


//--------------------- SYMBOLS --------------------------

	.type		.nv.reservedSmem.offset0,@object
	.size		.nv.reservedSmem.offset0,0x4
